	.target	sm_80

	.elftype	@"ET_EXEC"


//--------------------- .note.nv.tkinfo           --------------------------
	.section	.note.nv.tkinfo,"",@"SHT_NOTE"
	.sectionflags	@"SHF_NOTE_NV_TKINFO"
	.tkinfo
        /*0018*/ 	.word	0x00000002
        /*0030*/ 	.string	""
        /*0030*/ 	.string	"ptxas"
        /*0030*/ 	.string	"Cuda compilation tools, release 13.0, V13.0.88"
        /*0030*/ 	.string	"Build cuda_13.0.r13.0/compiler.36424714_0"
        /*0030*/ 	.string	"-v  -suppress-debug-info  -lineinfo  -arch sm_80 "



//--------------------- .note.nv.cuinfo           --------------------------
	.section	.note.nv.cuinfo,"",@"SHT_NOTE"
	.sectionflags	@"SHF_NOTE_NV_CUINFO"
        /*0018*/ 	.short	0x0002
        /*001a*/ 	.short	0x0050
        /*001c*/ 	.short	0x0082
	.zero		2


//--------------------- .nv.info                  --------------------------
	.section	.nv.info,"",@"SHT_CUDA_INFO"
	.align	4


	//----- nvinfo : EIATTR_REGCOUNT
	.align		4
        /*0000*/ 	.byte	0x04, 0x2f
        /*0002*/ 	.short	(.L_1 - .L_0)
	.align		4
.L_0:
        /*0004*/ 	.word	index@(matmul_kernel)
        /*0008*/ 	.word	0x000000ff


	//----- nvinfo : EIATTR_FRAME_SIZE
	.align		4
.L_1:
        /*000c*/ 	.byte	0x04, 0x11
        /*000e*/ 	.short	(.L_3 - .L_2)
	.align		4
.L_2:
        /*0010*/ 	.word	index@(matmul_kernel)
        /*0014*/ 	.word	0x00000000


	//----- nvinfo : EIATTR_MIN_STACK_SIZE
	.align		4
.L_3:
        /*0018*/ 	.byte	0x04, 0x12
        /*001a*/ 	.short	(.L_5 - .L_4)
	.align		4
.L_4:
        /*001c*/ 	.word	index@(matmul_kernel)
        /*0020*/ 	.word	0x00000000
.L_5:


//--------------------- .nv.info.matmul_kernel    --------------------------
	.section	.nv.info.matmul_kernel,"",@"SHT_CUDA_INFO"
	.sectionflags	@""
	.align	4


	//----- nvinfo : EIATTR_CUDA_API_VERSION
	.align		4
        /*0000*/ 	.byte	0x04, 0x37
        /*0002*/ 	.short	(.L_7 - .L_6)
.L_6:
        /*0004*/ 	.word	0x00000082


	//----- nvinfo : EIATTR_SW2861232_WAR
	.align		4
.L_7:
        /*0008*/ 	.byte	0x01, 0x35
	.zero		2


	//----- nvinfo : EIATTR_PARAM_CBANK
	.align		4
        /*000c*/ 	.byte	0x04, 0x0a
        /*000e*/ 	.short	(.L_9 - .L_8)
	.align		4
.L_8:
        /*0010*/ 	.word	index@(.nv.constant0.matmul_kernel)
        /*0014*/ 	.short	0x0160
        /*0016*/ 	.short	0x0050


	//----- nvinfo : EIATTR_CBANK_PARAM_SIZE
	.align		4
.L_9:
        /*0018*/ 	.byte	0x03, 0x19
        /*001a*/ 	.short	0x0050


	//----- nvinfo : EIATTR_KPARAM_INFO
	.align		4
        /*001c*/ 	.byte	0x04, 0x17
        /*001e*/ 	.short	(.L_11 - .L_10)
.L_10:
        /*0020*/ 	.word	0x00000000
        /*0024*/ 	.short	0x000d
        /*0026*/ 	.short	0x0048
        /*0028*/ 	.byte	0x00, 0xf4, 0x21, 0x00


	//----- nvinfo : EIATTR_KPARAM_INFO
	.align		4
.L_11:
        /*002c*/ 	.byte	0x04, 0x17
        /*002e*/ 	.short	(.L_13 - .L_12)
.L_12:
        /*0030*/ 	.word	0x00000000
        /*0034*/ 	.short	0x000c
        /*0036*/ 	.short	0x0040
        /*0038*/ 	.byte	0x00, 0xf4, 0x21, 0x00


	//----- nvinfo : EIATTR_KPARAM_INFO
	.align		4
.L_13:
        /*003c*/ 	.byte	0x04, 0x17
        /*003e*/ 	.short	(.L_15 - .L_14)
.L_14:
        /*0040*/ 	.word	0x00000000
        /*0044*/ 	.short	0x000b
        /*0046*/ 	.short	0x0038
        /*0048*/ 	.byte	0x00, 0xf0, 0x11, 0x00


	//----- nvinfo : EIATTR_KPARAM_INFO
	.align		4
.L_15:
        /*004c*/ 	.byte	0x04, 0x17
        /*004e*/ 	.short	(.L_17 - .L_16)
.L_16:
        /*0050*/ 	.word	0x00000000
        /*0054*/ 	.short	0x000a
        /*0056*/ 	.short	0x0034
        /*0058*/ 	.byte	0x00, 0xf0, 0x11, 0x00


	//----- nvinfo : EIATTR_KPARAM_INFO
	.align		4
.L_17:
        /*005c*/ 	.byte	0x04, 0x17
        /*005e*/ 	.short	(.L_19 - .L_18)
.L_18:
        /*0060*/ 	.word	0x00000000
        /*0064*/ 	.short	0x0009
        /*0066*/ 	.short	0x0030
        /*0068*/ 	.byte	0x00, 0xf0, 0x11, 0x00


	//----- nvinfo : EIATTR_KPARAM_INFO
	.align		4
.L_19:
        /*006c*/ 	.byte	0x04, 0x17
        /*006e*/ 	.short	(.L_21 - .L_20)
.L_20:
        /*0070*/ 	.word	0x00000000
        /*0074*/ 	.short	0x0008
        /*0076*/ 	.short	0x002c
        /*0078*/ 	.byte	0x00, 0xf0, 0x11, 0x00


	//----- nvinfo : EIATTR_KPARAM_INFO
	.align		4
.L_21:
        /*007c*/ 	.byte	0x04, 0x17
        /*007e*/ 	.short	(.L_23 - .L_22)
.L_22:
        /*0080*/ 	.word	0x00000000
        /*0084*/ 	.short	0x0007
        /*0086*/ 	.short	0x0028
        /*0088*/ 	.byte	0x00, 0xf0, 0x11, 0x00


	//----- nvinfo : EIATTR_KPARAM_INFO
	.align		4
.L_23:
        /*008c*/ 	.byte	0x04, 0x17
        /*008e*/ 	.short	(.L_25 - .L_24)
.L_24:
        /*0090*/ 	.word	0x00000000
        /*0094*/ 	.short	0x0006
        /*0096*/ 	.short	0x0024
        /*0098*/ 	.byte	0x00, 0xf0, 0x11, 0x00


	//----- nvinfo : EIATTR_KPARAM_INFO
	.align		4
.L_25:
        /*009c*/ 	.byte	0x04, 0x17
        /*009e*/ 	.short	(.L_27 - .L_26)
.L_26:
        /*00a0*/ 	.word	0x00000000
        /*00a4*/ 	.short	0x0005
        /*00a6*/ 	.short	0x0020
        /*00a8*/ 	.byte	0x00, 0xf0, 0x11, 0x00


	//----- nvinfo : EIATTR_KPARAM_INFO
	.align		4
.L_27:
        /*00ac*/ 	.byte	0x04, 0x17
        /*00ae*/ 	.short	(.L_29 - .L_28)
.L_28:
        /*00b0*/ 	.word	0x00000000
        /*00b4*/ 	.short	0x0004
        /*00b6*/ 	.short	0x001c
        /*00b8*/ 	.byte	0x00, 0xf0, 0x11, 0x00


	//----- nvinfo : EIATTR_KPARAM_INFO
	.align		4
.L_29:
        /*00bc*/ 	.byte	0x04, 0x17
        /*00be*/ 	.short	(.L_31 - .L_30)
.L_30:
        /*00c0*/ 	.word	0x00000000
        /*00c4*/ 	.short	0x0003
        /*00c6*/ 	.short	0x0018
        /*00c8*/ 	.byte	0x00, 0xf0, 0x11, 0x00


	//----- nvinfo : EIATTR_KPARAM_INFO
	.align		4
.L_31:
        /*00cc*/ 	.byte	0x04, 0x17
        /*00ce*/ 	.short	(.L_33 - .L_32)
.L_32:
        /*00d0*/ 	.word	0x00000000
        /*00d4*/ 	.short	0x0002
        /*00d6*/ 	.short	0x0010
        /*00d8*/ 	.byte	0x00, 0xf4, 0x21, 0x00


	//----- nvinfo : EIATTR_KPARAM_INFO
	.align		4
.L_33:
        /*00dc*/ 	.byte	0x04, 0x17
        /*00de*/ 	.short	(.L_35 - .L_34)
.L_34:
        /*00e0*/ 	.word	0x00000000
        /*00e4*/ 	.short	0x0001
        /*00e6*/ 	.short	0x0008
        /*00e8*/ 	.byte	0x00, 0xf4, 0x21, 0x00


	//----- nvinfo : EIATTR_KPARAM_INFO
	.align		4
.L_35:
        /*00ec*/ 	.byte	0x04, 0x17
        /*00ee*/ 	.short	(.L_37 - .L_36)
.L_36:
        /*00f0*/ 	.word	0x00000000
        /*00f4*/ 	.short	0x0000
        /*00f6*/ 	.short	0x0000
        /*00f8*/ 	.byte	0x00, 0xf4, 0x21, 0x00


	//----- nvinfo : EIATTR_MAXREG_COUNT
	.align		4
.L_37:
        /*00fc*/ 	.byte	0x03, 0x1b
        /*00fe*/ 	.short	0x00ff


	//----- nvinfo : EIATTR_NUM_BARRIERS
	.align		4
        /*0100*/ 	.byte	0x02, 0x4c
        /*0102*/ 	.byte	0x01
	.zero		1


	//----- nvinfo : EIATTR_MERCURY_ISA_VERSION
	.align		4
        /*0104*/ 	.byte	0x03, 0x5f
        /*0106*/ 	.short	0x0000


	//----- nvinfo : EIATTR_EXIT_INSTR_OFFSETS
	.align		4
        /*0108*/ 	.byte	0x04, 0x1c
        /*010a*/ 	.short	(.L_39 - .L_38)


	//   ....[0]....
.L_38:
        /*010c*/ 	.word	0x00007160


	//   ....[1]....
        /*0110*/ 	.word	0x00007190


	//----- nvinfo : EIATTR_REQNTID
	.align		4
.L_39:
        /*0114*/ 	.byte	0x04, 0x10
        /*0116*/ 	.short	(.L_41 - .L_40)
.L_40:
        /*0118*/ 	.word	0x00000040
        /*011c*/ 	.word	0x00000001
        /*0120*/ 	.word	0x00000001
.L_41:


//--------------------- .nv.callgraph             --------------------------
	.section	.nv.callgraph,"",@"SHT_CUDA_CALLGRAPH"
	.align	4
	.sectionentsize	8
	.align		4
        /*0000*/ 	.word	0x00000000
	.align		4
        /*0004*/ 	.word	0xffffffff
	.align		4
        /*0008*/ 	.word	0x00000000
	.align		4
        /*000c*/ 	.word	0xfffffffe
	.align		4
        /*0010*/ 	.word	0x00000000
	.align		4
        /*0014*/ 	.word	0xfffffffd
	.align		4
        /*0018*/ 	.word	0x00000000
	.align		4
        /*001c*/ 	.word	0xfffffffc


//--------------------- .nv.rel.action            --------------------------
	.section	.nv.rel.action,"",@"SHT_CUDA_RELOCINFO"
	.align	8
	.sectionentsize	8
        /*0000*/ 	.byte	0x73, 0x00, 0x00, 0x00, 0x00, 0x00, 0x00, 0x00, 0x00, 0x00, 0x00, 0x11, 0x25, 0x00, 0x05, 0x36


//--------------------- .nv.constant0.matmul_kernel --------------------------
	.section	.nv.constant0.matmul_kernel,"a",@progbits
	.sectionflags	@""
	.align	4
.nv.constant0.matmul_kernel:
	.zero		432


//--------------------- .text.matmul_kernel       --------------------------
	.section	.text.matmul_kernel,"ax",@progbits
	.sectioninfo	@"SHI_REGISTERS=255"
	.align	128
        .global         matmul_kernel
        .type           matmul_kernel,@function
        .size           matmul_kernel,(.L_x_5 - matmul_kernel)
        .other          matmul_kernel,@"STO_CUDA_ENTRY STV_DEFAULT"
matmul_kernel:
.text.matmul_kernel:
[----:B------:R-:W-:Y:S02]  /*0000*/  IMAD.MOV.U32 R1, RZ, RZ, c[0x0][0x28] ;  /* 0x00000a00ff017624 */ /* 0x000fe400078e00ff */
[----:B------:R-:W-:Y:S01]  /*0010*/  IMAD.MOV.U32 R0, RZ, RZ, c[0x0][0x17c] ;  /* 0x00005f00ff007624 */ /* 0x000fe200078e00ff */
[----:B------:R-:W0:Y:S01]  /*0020*/  S2R R5, SR_CTAID.X ;  /* 0x0000000000057919 */ /* 0x000e220000002500 */
[----:B------:R-:W-:Y:S02]  /*0030*/  ULDC UR4, c[0x0][0x180] ;  /* 0x0000600000047ab9 */ /* 0x000fe40000000800 */
[----:B------:R-:W-:Y:S01]  /*0040*/  ULDC.64 UR6, c[0x0][0x118] ;  /* 0x0000460000067ab9 */ /* 0x000fe20000000a00 */
[----:B------:R-:W-:-:S04]  /*0050*/  IADD3 R0, R0, 0x3f, RZ ;  /* 0x0000003f00007810 */ /* 0x000fc80007ffe0ff */
[----:B------:R-:W-:-:S04]  /*0060*/  SHF.R.S32.HI R3, RZ, 0x1f, R0 ;  /* 0x0000001fff037819 */ /* 0x000fc80000011400 */
[----:B------:R-:W-:-:S04]  /*0070*/  LEA.HI R3, R3, R0, RZ, 0x6 ;  /* 0x0000000003037211 */ /* 0x000fc800078f30ff */
[----:B------:R-:W-:-:S05]  /*0080*/  SHF.R.S32.HI R3, RZ, 0x6, R3 ;  /* 0x00000006ff037819 */ /* 0x000fca0000011403 */
[----:B------:R-:W-:Y:S01]  /*0090*/  IMAD.SHL.U32 R4, R3, 0x8, RZ ;  /* 0x0000000803047824 */ /* 0x000fe200078e00ff */
[----:B0-----:R-:W-:-:S04]  /*00a0*/  IABS R8, R5 ;  /* 0x0000000500087213 */ /* 0x001fc80000000000 */
[-C--:B------:R-:W-:Y:S02]  /*00b0*/  IABS R7, R4.reuse ;  /* 0x0000000400077213 */ /* 0x080fe40000000000 */
[----:B------:R-:W-:Y:S02]  /*00c0*/  IABS R10, R4 ;  /* 0x00000004000a7213 */ /* 0x000fe40000000000 */
[----:B------:R-:W0:Y:S08]  /*00d0*/  I2F.RP R0, R7 ;  /* 0x0000000700007306 */ /* 0x000e300000209400 */
[----:B0-----:R-:W0:Y:S02]  /*00e0*/  MUFU.RCP R0, R0 ;  /* 0x0000000000007308 */ /* 0x001e240000001000 */
[----:B0-----:R-:W-:Y:S01]  /*00f0*/  IADD3 R2, R0, 0xffffffe, RZ ;  /* 0x0ffffffe00027810 */ /* 0x001fe20007ffe0ff */
[----:B------:R-:W-:-:S05]  /*0100*/  IMAD.MOV R0, RZ, RZ, -R10 ;  /* 0x000000ffff007224 */ /* 0x000fca00078e0a0a */
[----:B------:R0:W1:Y:S02]  /*0110*/  F2I.FTZ.U32.TRUNC.NTZ R3, R2 ;  /* 0x0000000200037305 */ /* 0x000064000021f000 */
[----:B0-----:R-:W-:Y:S02]  /*0120*/  IMAD.MOV.U32 R2, RZ, RZ, RZ ;  /* 0x000000ffff027224 */ /* 0x001fe400078e00ff */
[----:B-1----:R-:W-:-:S04]  /*0130*/  IMAD.MOV R6, RZ, RZ, -R3 ;  /* 0x000000ffff067224 */ /* 0x002fc800078e0a03 */
[----:B------:R-:W-:Y:S02]  /*0140*/  IMAD R9, R6, R7, RZ ;  /* 0x0000000706097224 */ /* 0x000fe400078e02ff */
[----:B------:R-:W-:Y:S02]  /*0150*/  IMAD.MOV.U32 R6, RZ, RZ, R8 ;  /* 0x000000ffff067224 */ /* 0x000fe400078e0008 */
[----:B------:R-:W-:-:S06]  /*0160*/  IMAD.HI.U32 R3, R3, R9, R2 ;  /* 0x0000000903037227 */ /* 0x000fcc00078e0002 */
[----:B------:R-:W-:-:S04]  /*0170*/  IMAD.HI.U32 R3, R3, R6, RZ ;  /* 0x0000000603037227 */ /* 0x000fc800078e00ff */
[----:B------:R-:W-:-:S05]  /*0180*/  IMAD R0, R3, R0, R6 ;  /* 0x0000000003007224 */ /* 0x000fca00078e0206 */
[----:B------:R-:W-:-:S13]  /*0190*/  ISETP.GT.U32.AND P1, PT, R7, R0, PT ;  /* 0x000000000700720c */ /* 0x000fda0003f24070 */
[----:B------:R-:W-:Y:S01]  /*01a0*/  @!P1 IMAD.IADD R0, R0, 0x1, -R7 ;  /* 0x0000000100009824 */ /* 0x000fe200078e0a07 */
[----:B------:R-:W-:Y:S02]  /*01b0*/  @!P1 IADD3 R3, R3, 0x1, RZ ;  /* 0x0000000103039810 */ /* 0x000fe40007ffe0ff */
[----:B------:R-:W-:Y:S02]  /*01c0*/  ISETP.NE.AND P1, PT, R4, RZ, PT ;  /* 0x000000ff0400720c */ /* 0x000fe40003f25270 */
[----:B------:R-:W-:Y:S02]  /*01d0*/  ISETP.GE.U32.AND P0, PT, R0, R7, PT ;  /* 0x000000070000720c */ /* 0x000fe40003f06070 */
[----:B------:R-:W-:-:S04]  /*01e0*/  LOP3.LUT R0, R5, R4, RZ, 0x3c, !PT ;  /* 0x0000000405007212 */ /* 0x000fc800078e3cff */
[----:B------:R-:W-:Y:S01]  /*01f0*/  ISETP.GE.AND P2, PT, R0, RZ, PT ;  /* 0x000000ff0000720c */ /* 0x000fe20003f46270 */
[----:B------:R-:W-:-:S05]  /*0200*/  IMAD.MOV.U32 R0, RZ, RZ, c[0x0][0x178] ;  /* 0x00005e00ff007624 */ /* 0x000fca00078e00ff */
[----:B------:R-:W-:Y:S02]  /*0210*/  IADD3 R0, R0, 0xf, RZ ;  /* 0x0000000f00007810 */ /* 0x000fe40007ffe0ff */
[----:B------:R-:W-:-:S05]  /*0220*/  @P0 IADD3 R3, R3, 0x1, RZ ;  /* 0x0000000103030810 */ /* 0x000fca0007ffe0ff */
[----:B------:R-:W-:Y:S01]  /*0230*/  IMAD.MOV.U32 R2, RZ, RZ, R3 ;  /* 0x000000ffff027224 */ /* 0x000fe200078e0003 */
[----:B------:R-:W-:-:S03]  /*0240*/  SHF.R.S32.HI R3, RZ, 0x1f, R0 ;  /* 0x0000001fff037819 */ /* 0x000fc60000011400 */
[----:B------:R-:W-:Y:S01]  /*0250*/  @!P2 IMAD.MOV R2, RZ, RZ, -R2 ;  /* 0x000000ffff02a224 */ /* 0x000fe200078e0a02 */
[----:B------:R-:W-:Y:S02]  /*0260*/  @!P1 LOP3.LUT R2, RZ, R4, RZ, 0x33, !PT ;  /* 0x00000004ff029212 */ /* 0x000fe400078e33ff */
[----:B------:R-:W-:-:S03]  /*0270*/  LEA.HI R3, R3, R0, RZ, 0x4 ;  /* 0x0000000003037211 */ /* 0x000fc600078f20ff */
[----:B------:R-:W-:Y:S02]  /*0280*/  IMAD.SHL.U32 R8, R2, 0x8, RZ ;  /* 0x0000000802087824 */ /* 0x000fe400078e00ff */
[----:B------:R-:W-:-:S03]  /*0290*/  IMAD.MOV R2, RZ, RZ, -R2 ;  /* 0x000000ffff027224 */ /* 0x000fc600078e0a02 */
[----:B------:R-:W-:Y:S01]  /*02a0*/  LEA.HI.SX32 R3, R3, -R8, 0x1c ;  /* 0x8000000803037211 */ /* 0x000fe200078fe2ff */
[----:B------:R-:W-:-:S03]  /*02b0*/  IMAD R4, R4, R2, R5 ;  /* 0x0000000204047224 */ /* 0x000fc600078e0205 */
[----:B------:R-:W-:Y:S02]  /*02c0*/  IMNMX R11, R3, 0x8, PT ;  /* 0x00000008030b7817 */ /* 0x000fe40003800200 */
[----:B------:R-:W-:Y:S02]  /*02d0*/  IABS R9, R4 ;  /* 0x0000000400097213 */ /* 0x000fe40000000000 */
[----:B------:R-:W-:-:S04]  /*02e0*/  IABS R7, R11 ;  /* 0x0000000b00077213 */ /* 0x000fc80000000000 */
[----:B------:R-:W0:Y:S08]  /*02f0*/  I2F.RP R0, R7 ;  /* 0x0000000700007306 */ /* 0x000e300000209400 */
[----:B0-----:R-:W0:Y:S02]  /*0300*/  MUFU.RCP R0, R0 ;  /* 0x0000000000007308 */ /* 0x001e240000001000 */
[----:B0-----:R-:W-:-:S06]  /*0310*/  IADD3 R3, R0, 0xffffffe, RZ ;  /* 0x0ffffffe00037810 */ /* 0x001fcc0007ffe0ff */
[----:B------:R-:W0:Y:S02]  /*0320*/  F2I.FTZ.U32.TRUNC.NTZ R3, R3 ;  /* 0x0000000300037305 */ /* 0x000e24000021f000 */
[----:B0-----:R-:W-:-:S04]  /*0330*/  IMAD.MOV R6, RZ, RZ, -R3 ;  /* 0x000000ffff067224 */ /* 0x001fc800078e0a03 */
[----:B------:R-:W-:Y:S01]  /*0340*/  IMAD.MOV.U32 R2, RZ, RZ, R6 ;  /* 0x000000ffff027224 */ /* 0x000fe200078e0006 */
[----:B------:R-:W-:-:S03]  /*0350*/  IABS R6, R11 ;  /* 0x0000000b00067213 */ /* 0x000fc60000000000 */
[----:B------:R-:W-:Y:S02]  /*0360*/  IMAD R5, R2, R7, RZ ;  /* 0x0000000702057224 */ /* 0x000fe400078e02ff */
[----:B------:R-:W-:Y:S02]  /*0370*/  IMAD.MOV.U32 R2, RZ, RZ, RZ ;  /* 0x000000ffff027224 */ /* 0x000fe400078e00ff */
[----:B------:R-:W-:Y:S02]  /*0380*/  IMAD.MOV R0, RZ, RZ, -R6 ;  /* 0x000000ffff007224 */ /* 0x000fe400078e0a06 */
[----:B------:R-:W-:Y:S02]  /*0390*/  IMAD.HI.U32 R2, R3, R5, R2 ;  /* 0x0000000503027227 */ /* 0x000fe400078e0002 */
[----:B------:R-:W0:Y:S02]  /*03a0*/  S2R R5, SR_TID.X ;  /* 0x0000000000057919 */ /* 0x000e240000002100 */
[----:B------:R-:W-:-:S02]  /*03b0*/  IMAD.MOV.U32 R6, RZ, RZ, c[0x0][0x180] ;  /* 0x00006000ff067624 */ /* 0x000fc400078e00ff */
[----:B------:R-:W-:-:S04]  /*03c0*/  IMAD.HI.U32 R2, R2, R9, RZ ;  /* 0x0000000902027227 */ /* 0x000fc800078e00ff */
[----:B------:R-:W-:-:S05]  /*03d0*/  IMAD R0, R2, R0, R9 ;  /* 0x0000000002007224 */ /* 0x000fca00078e0209 */
[----:B------:R-:W-:Y:S02]  /*03e0*/  ISETP.GT.U32.AND P1, PT, R7, R0, PT ;  /* 0x000000000700720c */ /* 0x000fe40003f24070 */
[----:B0-----:R-:W-:-:S11]  /*03f0*/  SHF.R.U32.HI R222, RZ, 0x4, R5 ;  /* 0x00000004ffde7819 */ /* 0x001fd60000011605 */
[----:B------:R-:W-:Y:S01]  /*0400*/  @!P1 IMAD.IADD R0, R0, 0x1, -R7 ;  /* 0x0000000100009824 */ /* 0x000fe200078e0a07 */
[----:B------:R-:W-:Y:S02]  /*0410*/  @!P1 IADD3 R2, R2, 0x1, RZ ;  /* 0x0000000102029810 */ /* 0x000fe40007ffe0ff */
[----:B------:R-:W-:Y:S02]  /*0420*/  ISETP.NE.AND P1, PT, R11, RZ, PT ;  /* 0x000000ff0b00720c */ /* 0x000fe40003f25270 */
[----:B------:R-:W-:Y:S02]  /*0430*/  ISETP.GE.U32.AND P0, PT, R0, R7, PT ;  /* 0x000000070000720c */ /* 0x000fe40003f06070 */
[----:B------:R-:W-:Y:S02]  /*0440*/  LOP3.LUT R0, R4, R11, RZ, 0x3c, !PT ;  /* 0x0000000b04007212 */ /* 0x000fe400078e3cff */
[----:B------:R-:W-:Y:S02]  /*0450*/  LOP3.LUT R3, R5, 0xf, RZ, 0xc0, !PT ;  /* 0x0000000f05037812 */ /* 0x000fe400078ec0ff */
[----:B------:R-:W-:-:S02]  /*0460*/  ISETP.GE.AND P2, PT, R0, RZ, PT ;  /* 0x000000ff0000720c */ /* 0x000fc40003f46270 */
[----:B------:R-:W-:Y:S02]  /*0470*/  SGXT.U32 R222, R222, 0x2 ;  /* 0x00000002dede781a */ /* 0x000fe40000000000 */
[----:B------:R-:W-:Y:S02]  /*0480*/  LEA.HI R208, R5, 0x3c, RZ, 0x1c ;  /* 0x0000003c05d07811 */ /* 0x000fe400078fe0ff */
[----:B------:R-:W-:Y:S02]  /*0490*/  LOP3.LUT R221, R222, 0x4, RZ, 0xfc, !PT ;  /* 0x00000004dedd7812 */ /* 0x000fe400078efcff */
[----:B------:R-:W-:Y:S02]  /*04a0*/  @P0 IADD3 R2, R2, 0x1, RZ ;  /* 0x0000000102020810 */ /* 0x000fe40007ffe0ff */
[C---:B------:R-:W-:Y:S02]  /*04b0*/  LOP3.LUT R220, R222.reuse, 0x8, RZ, 0xfc, !PT ;  /* 0x00000008dedc7812 */ /* 0x040fe400078efcff */
[----:B------:R-:W-:Y:S01]  /*04c0*/  LOP3.LUT R219, R222, 0xc, RZ, 0xfc, !PT ;  /* 0x0000000cdedb7812 */ /* 0x000fe200078efcff */
[----:B------:R-:W-:Y:S01]  /*04d0*/  @!P2 IMAD.MOV R2, RZ, RZ, -R2 ;  /* 0x000000ffff02a224 */ /* 0x000fe200078e0a02 */
[----:B------:R-:W-:-:S02]  /*04e0*/  @!P1 LOP3.LUT R2, RZ, R11, RZ, 0x33, !PT ;  /* 0x0000000bff029212 */ /* 0x000fc400078e33ff */
[C---:B------:R-:W-:Y:S02]  /*04f0*/  LOP3.LUT R218, R222.reuse, 0x10, RZ, 0xfc, !PT ;  /* 0x00000010deda7812 */ /* 0x040fe400078efcff */
[C---:B------:R-:W-:Y:S01]  /*0500*/  LOP3.LUT R217, R222.reuse, 0x14, RZ, 0xfc, !PT ;  /* 0x00000014ded97812 */ /* 0x040fe200078efcff */
[----:B------:R-:W-:Y:S01]  /*0510*/  IMAD.MOV R0, RZ, RZ, -R2 ;  /* 0x000000ffff007224 */ /* 0x000fe200078e0a02 */
[C---:B------:R-:W-:Y:S02]  /*0520*/  LOP3.LUT R216, R222.reuse, 0x18, RZ, 0xfc, !PT ;  /* 0x00000018ded87812 */ /* 0x040fe400078efcff */
[C---:B------:R-:W-:Y:S01]  /*0530*/  LOP3.LUT R215, R222.reuse, 0x1c, RZ, 0xfc, !PT ;  /* 0x0000001cded77812 */ /* 0x040fe200078efcff */
[----:B------:R-:W-:Y:S01]  /*0540*/  IMAD R0, R11, R0, R4 ;  /* 0x000000000b007224 */ /* 0x000fe200078e0204 */
[C---:B------:R-:W-:Y:S02]  /*0550*/  LOP3.LUT R214, R222.reuse, 0x20, RZ, 0xfc, !PT ;  /* 0x00000020ded67812 */ /* 0x040fe400078efcff */
[----:B------:R-:W-:Y:S01]  /*0560*/  LOP3.LUT R213, R222, 0x24, RZ, 0xfc, !PT ;  /* 0x00000024ded57812 */ /* 0x000fe200078efcff */
[----:B------:R-:W-:Y:S01]  /*0570*/  IMAD.IADD R4, R8, 0x1, R0 ;  /* 0x0000000108047824 */ /* 0x000fe200078e0200 */
[----:B------:R-:W-:-:S02]  /*0580*/  IADD3 R0, R6, 0x3f, RZ ;  /* 0x0000003f06007810 */ /* 0x000fc40007ffe0ff */
[----:B------:R-:W-:Y:S01]  /*0590*/  LOP3.LUT R212, R222, 0x28, RZ, 0xfc, !PT ;  /* 0x00000028ded47812 */ /* 0x000fe200078efcff */
[----:B------:R-:W-:Y:S01]  /*05a0*/  IMAD R4, R4, 0x10, R3 ;  /* 0x0000001004047824 */ /* 0x000fe200078e0203 */
[----:B------:R-:W-:Y:S01]  /*05b0*/  ISETP.GT.AND P0, PT, R0, 0x3f, PT ;  /* 0x0000003f0000780c */ /* 0x000fe20003f04270 */
[----:B------:R-:W-:Y:S01]  /*05c0*/  IMAD.SHL.U32 R3, R2, 0x40, RZ ;  /* 0x0000004002037824 */ /* 0x000fe200078e00ff */
[C---:B------:R-:W-:Y:S02]  /*05d0*/  LOP3.LUT R211, R222.reuse, 0x2c, RZ, 0xfc, !PT ;  /* 0x0000002cded37812 */ /* 0x040fe400078efcff */
[C---:B------:R-:W-:Y:S02]  /*05e0*/  LOP3.LUT R210, R222.reuse, 0x30, RZ, 0xfc, !PT ;  /* 0x00000030ded27812 */ /* 0x040fe400078efcff */
[C---:B------:R-:W-:Y:S02]  /*05f0*/  LOP3.LUT R209, R222.reuse, 0x34, RZ, 0xfc, !PT ;  /* 0x00000034ded17812 */ /* 0x040fe400078efcff */
[----:B------:R-:W-:-:S05]  /*0600*/  LOP3.LUT R207, R222, 0x38, RZ, 0xfc, !PT ;  /* 0x00000038decf7812 */ /* 0x000fca00078efcff */
[----:B------:R-:W-:Y:S05]  /*0610*/  @P0 BRA `(.L_x_0) ;  /* 0x0000007000000947 */ /* 0x000fea0003800000 */
[C---:B------:R-:W-:Y:S01]  /*0620*/  IMAD.SHL.U32 R2, R5.reuse, 0x10, RZ ;  /* 0x0000001005027824 */ /* 0x040fe200078e00ff */
[----:B------:R-:W-:Y:S01]  /*0630*/  LOP3.LUT R0, R5, 0x4, RZ, 0xc0, !PT ;  /* 0x0000000405007812 */ /* 0x000fe200078ec0ff */
[----:B------:R-:W-:Y:S01]  /*0640*/  CS2R R76, SRZ ;  /* 0x00000000004c7805 */ /* 0x000fe2000001ff00 */
[----:B------:R-:W-:Y:S01]  /*0650*/  CS2R R8, SRZ ;  /* 0x0000000000087805 */ /* 0x000fe2000001ff00 */
[----:B------:R-:W-:Y:S01]  /*0660*/  CS2R R78, SRZ ;  /* 0x00000000004e7805 */ /* 0x000fe2000001ff00 */
[----:B------:R-:W-:Y:S01]  /*0670*/  CS2R R6, SRZ ;  /* 0x0000000000067805 */ /* 0x000fe2000001ff00 */
[----:B------:R-:W-:Y:S05]  /*0680*/  BRA `(.L_x_1) ;  /* 0x0000623000007947 */ /* 0x000fea0003800000 */
.L_x_0:
[----:B------:R-:W-:Y:S01]  /*0690*/  IABS R2, c[0x0][0x17c] ;  /* 0x00005f0000027a13 */ /* 0x000fe20000000000 */
[----:B------:R-:W-:Y:S01]  /*06a0*/  IMAD.SHL.U32 R193, R5, 0x20, RZ ;  /* 0x0000002005c17824 */ /* 0x000fe200078e00ff */
[C---:B------:R-:W-:Y:S01]  /*06b0*/  IADD3 R8, R3.reuse, 0x3f, RZ ;  /* 0x0000003f03087810 */ /* 0x040fe20007ffe0ff */
[----:B------:R-:W-:Y:S01]  /*06c0*/  IMAD R204, R208, c[0x0][0x188], RZ ;  /* 0x00006200d0cc7a24 */ /* 0x000fe200078e02ff */
[----:B------:R-:W0:Y:S01]  /*06d0*/  I2F.RP R9, R2 ;  /* 0x0000000200097306 */ /* 0x000e220000209400 */
[----:B------:R-:W-:Y:S01]  /*06e0*/  IADD3 R13, R3, 0x3e, RZ ;  /* 0x0000003e030d7810 */ /* 0x000fe20007ffe0ff */
[----:B------:R-:W-:Y:S01]  /*06f0*/  IMAD R203, R222, c[0x0][0x188], RZ ;  /* 0x00006200decb7a24 */ /* 0x000fe200078e02ff */
[----:B------:R-:W-:Y:S01]  /*0700*/  IABS R10, R8 ;  /* 0x00000008000a7213 */ /* 0x000fe20000000000 */
[----:B------:R-:W-:Y:S01]  /*0710*/  IMAD R191, R207, c[0x0][0x188], RZ ;  /* 0x00006200cfbf7a24 */ /* 0x000fe200078e02ff */
[----:B------:R-:W-:Y:S01]  /*0720*/  ISETP.GE.AND P6, PT, R8, RZ, PT ;  /* 0x000000ff0800720c */ /* 0x000fe20003fc6270 */
[----:B------:R-:W-:Y:S01]  /*0730*/  IMAD R190, R209, c[0x0][0x188], RZ ;  /* 0x00006200d1be7a24 */ /* 0x000fe200078e02ff */
[----:B------:R-:W-:Y:S01]  /*0740*/  ISETP.GE.AND P3, PT, R13, RZ, PT ;  /* 0x000000ff0d00720c */ /* 0x000fe20003f66270 */
[----:B------:R-:W-:Y:S01]  /*0750*/  IMAD R189, R210, c[0x0][0x188], RZ ;  /* 0x00006200d2bd7a24 */ /* 0x000fe200078e02ff */
[----:B------:R-:W-:Y:S01]  /*0760*/  IADD3 R17, R3, 0x3a, RZ ;  /* 0x0000003a03117810 */ /* 0x000fe20007ffe0ff */
[----:B------:R-:W-:Y:S01]  /*0770*/  IMAD R188, R211, c[0x0][0x188], RZ ;  /* 0x00006200d3bc7a24 */ /* 0x000fe200078e02ff */
[----:B------:R-:W-:Y:S01]  /*0780*/  IADD3 R18, R3, 0x39, RZ ;  /* 0x0000003903127810 */ /* 0x000fe20007ffe0ff */
[----:B------:R-:W-:Y:S01]  /*0790*/  IMAD R187, R212, c[0x0][0x188], RZ ;  /* 0x00006200d4bb7a24 */ /* 0x000fe200078e02ff */
[----:B------:R-:W-:Y:S01]  /*07a0*/  IABS R15, R17 ;  /* 0x00000011000f7213 */ /* 0x000fe20000000000 */
[----:B------:R-:W-:Y:S01]  /*07b0*/  IMAD R186, R213, c[0x0][0x188], RZ ;  /* 0x00006200d5ba7a24 */ /* 0x000fe200078e02ff */
[----:B------:R-:W-:Y:S01]  /*07c0*/  IABS R16, R18 ;  /* 0x0000001200107213 */ /* 0x000fe20000000000 */
[----:B0-----:R-:W0:Y:S01]  /*07d0*/  MUFU.RCP R9, R9 ;  /* 0x0000000900097308 */ /* 0x001e220000001000 */
[C---:B------:R-:W-:Y:S01]  /*07e0*/  IADD3 R23, R3.reuse, 0x38, RZ ;  /* 0x0000003803177810 */ /* 0x040fe20007ffe0ff */
        /* <DEDUP_REMOVED lines=8> */
[----:B------:R-:W-:Y:S01]  /*0870*/  CS2R R88, SRZ ;  /* 0x0000000000587805 */ /* 0x000fe2000001ff00 */
[C---:B------:R-:W-:Y:S01]  /*0880*/  IADD3 R27, R3.reuse, 0x34, RZ ;  /* 0x00000034031b7810 */ /* 0x040fe20007ffe0ff */
[----:B------:R-:W-:Y:S01]  /*0890*/  CS2R R90, SRZ ;  /* 0x00000000005a7805 */ /* 0x000fe2000001ff00 */
[----:B------:R-:W-:Y:S01]  /*08a0*/  IADD3 R26, R3, 0x35, RZ ;  /* 0x00000035031a7810 */ /* 0x000fe20007ffe0ff */
[----:B------:R-:W-:Y:S01]  /*08b0*/  CS2R R92, SRZ ;  /* 0x00000000005c7805 */ /* 0x000fe2000001ff00 */
[----:B------:R-:W-:Y:S01]  /*08c0*/  IABS R22, R27 ;  /* 0x0000001b00167213 */ /* 0x000fe20000000000 */
[----:B------:R-:W-:Y:S01]  /*08d0*/  CS2R R94, SRZ ;  /* 0x00000000005e7805 */ /* 0x000fe2000001ff00 */
[----:B0-----:R-:W-:-:S02]  /*08e0*/  IADD3 R6, R9, 0xffffffe, RZ ;  /* 0x0ffffffe09067810 */ /* 0x001fc40007ffe0ff */
[----:B------:R-:W-:Y:S02]  /*08f0*/  IABS R9, R13 ;  /* 0x0000000d00097213 */ /* 0x000fe40000000000 */
[----:B------:R0:W1:Y:S01]  /*0900*/  F2I.FTZ.U32.TRUNC.NTZ R7, R6 ;  /* 0x0000000600077305 */ /* 0x000062000021f000 */
[----:B------:R-:W-:Y:S02]  /*0910*/  IABS R21, R26 ;  /* 0x0000001a00157213 */ /* 0x000fe40000000000 */
[C---:B------:R-:W-:Y:S02]  /*0920*/  IADD3 R29, R3.reuse, 0x32, RZ ;  /* 0x00000032031d7810 */ /* 0x040fe40007ffe0ff */
[C---:B------:R-:W-:Y:S02]  /*0930*/  IADD3 R28, R3.reuse, 0x33, RZ ;  /* 0x00000033031c7810 */ /* 0x040fe40007ffe0ff */
[C---:B------:R-:W-:Y:S01]  /*0940*/  IADD3 R34, R3.reuse, 0x2a, RZ ;  /* 0x0000002a03227810 */ /* 0x040fe20007ffe0ff */
[----:B0-----:R-:W-:Y:S01]  /*0950*/  IMAD.MOV.U32 R6, RZ, RZ, RZ ;  /* 0x000000ffff067224 */ /* 0x001fe200078e00ff */
[----:B------:R-:W-:-:S02]  /*0960*/  IADD3 R33, R3, 0x2b, RZ ;  /* 0x0000002b03217810 */ /* 0x000fc40007ffe0ff */
[----:B------:R-:W-:Y:S02]  /*0970*/  IADD3 R35, R3, 0x29, RZ ;  /* 0x0000002903237810 */ /* 0x000fe40007ffe0ff */
[----:B------:R-:W-:Y:S01]  /*0980*/  IABS R31, R34 ;  /* 0x00000022001f7213 */ /* 0x000fe20000000000 */
[--C-:B-1----:R-:W-:Y:S01]  /*0990*/  IMAD.MOV R11, RZ, RZ, -R7.reuse ;  /* 0x000000ffff0b7224 */ /* 0x102fe200078e0a07 */
[----:B------:R-:W-:Y:S02]  /*09a0*/  IABS R30, R33 ;  /* 0x00000021001e7213 */ /* 0x000fe40000000000 */
[----:B------:R-:W-:Y:S01]  /*09b0*/  IABS R32, R35 ;  /* 0x0000002300207213 */ /* 0x000fe20000000000 */
[----:B------:R-:W-:Y:S01]  /*09c0*/  IMAD R11, R11, R2, RZ ;  /* 0x000000020b0b7224 */ /* 0x000fe200078e02ff */
[C---:B------:R-:W-:Y:S02]  /*09d0*/  IADD3 R37, R3.reuse, 0x26, RZ ;  /* 0x0000002603257810 */ /* 0x040fe40007ffe0ff */
[----:B------:R-:W-:Y:S01]  /*09e0*/  IADD3 R39, R3, 0x25, RZ ;  /* 0x0000002503277810 */ /* 0x000fe20007ffe0ff */
[----:B------:R-:W-:Y:S01]  /*09f0*/  IMAD.HI.U32 R11, R7, R11, R6 ;  /* 0x0000000b070b7227 */ /* 0x000fe200078e0006 */
[----:B------:R-:W-:-:S02]  /*0a00*/  IADD3 R40, R3, 0x24, RZ ;  /* 0x0000002403287810 */ /* 0x000fc40007ffe0ff */
[----:B------:R-:W-:Y:S02]  /*0a10*/  IABS R36, R39 ;  /* 0x0000002700247213 */ /* 0x000fe40000000000 */
[----:B------:R-:W-:Y:S01]  /*0a20*/  IABS R38, R40 ;  /* 0x0000002800267213 */ /* 0x000fe20000000000 */
[----:B------:R-:W-:Y:S01]  /*0a30*/  IMAD.HI.U32 R7, R11, R10, RZ ;  /* 0x0000000a0b077227 */ /* 0x000fe200078e00ff */
[C---:B------:R-:W-:Y:S02]  /*0a40*/  IADD3 R41, R3.reuse, 0x23, RZ ;  /* 0x0000002303297810 */ /* 0x040fe40007ffe0ff */
[C---:B------:R-:W-:Y:S01]  /*0a50*/  IADD3 R43, R3.reuse, 0x22, RZ ;  /* 0x00000022032b7810 */ /* 0x040fe20007ffe0ff */
[----:B------:R-:W-:Y:S01]  /*0a60*/  IMAD.MOV R7, RZ, RZ, -R7 ;  /* 0x000000ffff077224 */ /* 0x000fe200078e0a07 */
[C---:B------:R-:W-:Y:S02]  /*0a70*/  IADD3 R44, R3.reuse, 0x21, RZ ;  /* 0x00000021032c7810 */ /* 0x040fe40007ffe0ff */
[C---:B------:R-:W-:Y:S01]  /*0a80*/  IADD3 R45, R3.reuse, 0x20, RZ ;  /* 0x00000020032d7810 */ /* 0x040fe20007ffe0ff */
[----:B------:R-:W-:Y:S01]  /*0a90*/  IMAD R6, R2, R7, R10 ;  /* 0x0000000702067224 */ /* 0x000fe200078e020a */
[----:B------:R-:W-:Y:S01]  /*0aa0*/  IADD3 R10, R3, 0x3d, RZ ;  /* 0x0000003d030a7810 */ /* 0x000fe20007ffe0ff */
[----:B------:R-:W-:Y:S01]  /*0ab0*/  IMAD.HI.U32 R7, R11, R9, RZ ;  /* 0x000000090b077227 */ /* 0x000fe200078e00ff */
[----:B------:R-:W-:-:S02]  /*0ac0*/  IADD3 R46, R3, 0x1f, RZ ;  /* 0x0000001f032e7810 */ /* 0x000fc40007ffe0ff */
[C---:B------:R-:W-:Y:S01]  /*0ad0*/  ISETP.GT.U32.AND P0, PT, R2.reuse, R6, PT ;  /* 0x000000060200720c */ /* 0x040fe20003f04070 */
[----:B------:R-:W-:Y:S01]  /*0ae0*/  IMAD.MOV R7, RZ, RZ, -R7 ;  /* 0x000000ffff077224 */ /* 0x000fe200078e0a07 */
[----:B------:R-:W-:Y:S02]  /*0af0*/  IABS R12, R10 ;  /* 0x0000000a000c7213 */ /* 0x000fe40000000000 */
[----:B------:R-:W-:Y:S01]  /*0b00*/  IABS R42, R46 ;  /* 0x0000002e002a7213 */ /* 0x000fe20000000000 */
[C---:B------:R-:W-:Y:S01]  /*0b10*/  IMAD R7, R2.reuse, R7, R9 ;  /* 0x0000000702077224 */ /* 0x040fe200078e0209 */
[----:B------:R-:W-:Y:S01]  /*0b20*/  IADD3 R9, R3, 0x3c, RZ ;  /* 0x0000003c03097810 */ /* 0x000fe20007ffe0ff */
[----:B------:R-:W-:Y:S01]  /*0b30*/  IMAD.HI.U32 R8, R11, R12, RZ ;  /* 0x0000000c0b087227 */ /* 0x000fe200078e00ff */
[----:B------:R-:W-:Y:S02]  /*0b40*/  IADD3 R47, R3, 0x1b, RZ ;  /* 0x0000001b032f7810 */ /* 0x000fe40007ffe0ff */
[----:B------:R-:W-:Y:S01]  /*0b50*/  ISETP.GT.U32.AND P4, PT, R2, R7, PT ;  /* 0x000000070200720c */ /* 0x000fe20003f84070 */
[----:B------:R-:W-:Y:S01]  /*0b60*/  IMAD.MOV R13, RZ, RZ, -R8 ;  /* 0x000000ffff0d7224 */ /* 0x000fe200078e0a08 */
[----:B------:R-:W-:Y:S01]  /*0b70*/  ISETP.GE.AND P5, PT, R9, RZ, PT ;  /* 0x000000ff0900720c */ /* 0x000fe20003fa6270 */
[----:B------:R-:W-:Y:S01]  /*0b80*/  @!P0 IMAD.IADD R6, R6, 0x1, -R2 ;  /* 0x0000000106068824 */ /* 0x000fe200078e0a02 */
[----:B------:R-:W-:Y:S01]  /*0b90*/  IABS R9, R9 ;  /* 0x0000000900097213 */ /* 0x000fe20000000000 */
[----:B------:R-:W-:Y:S01]  /*0ba0*/  IMAD R8, R2, R13, R12 ;  /* 0x0000000d02087224 */ /* 0x000fe200078e020c */
[----:B------:R-:W-:-:S02]  /*0bb0*/  ISETP.GE.AND P0, PT, R10, RZ, PT ;  /* 0x000000ff0a00720c */ /* 0x000fc40003f06270 */
[----:B------:R-:W-:Y:S01]  /*0bc0*/  IADD3 R10, R3, 0x3b, RZ ;  /* 0x0000003b030a7810 */ /* 0x000fe20007ffe0ff */
[----:B------:R-:W-:Y:S01]  /*0bd0*/  IMAD.MOV.U32 R12, RZ, RZ, R9 ;  /* 0x000000ffff0c7224 */ /* 0x000fe200078e0009 */
[----:B------:R-:W-:Y:S02]  /*0be0*/  ISETP.GT.U32.AND P1, PT, R2, R6, PT ;  /* 0x000000060200720c */ /* 0x000fe40003f24070 */
[----:B------:R-:W-:Y:S01]  /*0bf0*/  IABS R13, R10 ;  /* 0x0000000a000d7213 */ /* 0x000fe20000000000 */
[----:B------:R-:W-:Y:S01]  /*0c00*/  @!P4 IMAD.IADD R7, R7, 0x1, -R2 ;  /* 0x000000010707c824 */ /* 0x000fe200078e0a02 */
[----:B------:R-:W-:Y:S01]  /*0c10*/  ISETP.GE.AND P2, PT, R10, RZ, PT ;  /* 0x000000ff0a00720c */ /* 0x000fe20003f46270 */
[----:B------:R-:W-:Y:S01]  /*0c20*/  IMAD.HI.U32 R9, R11, R12, RZ ;  /* 0x0000000c0b097227 */ /* 0x000fe200078e00ff */
[----:B------:R-:W-:Y:S02]  /*0c30*/  IADD3 R50, R3, 0x1a, RZ ;  /* 0x0000001a03327810 */ /* 0x000fe40007ffe0ff */
[----:B------:R-:W-:Y:S01]  /*0c40*/  ISETP.GT.U32.AND P4, PT, R2, R7, PT ;  /* 0x000000070200720c */ /* 0x000fe20003f84070 */
[----:B------:R-:W-:Y:S01]  /*0c50*/  IMAD.HI.U32 R10, R11, R13, RZ ;  /* 0x0000000d0b0a7227 */ /* 0x000fe200078e00ff */
[----:B------:R-:W-:-:S02]  /*0c60*/  IADD3 R51, R3, 0x19, RZ ;  /* 0x0000001903337810 */ /* 0x000fc40007ffe0ff */
[C---:B------:R-:W-:Y:S01]  /*0c70*/  IADD3 R52, R3.reuse, 0x18, RZ ;  /* 0x0000001803347810 */ /* 0x040fe20007ffe0ff */
[----:B------:R-:W-:Y:S01]  /*0c80*/  IMAD.MOV R9, RZ, RZ, -R9 ;  /* 0x000000ffff097224 */ /* 0x000fe200078e0a09 */
[----:B------:R-:W-:Y:S01]  /*0c90*/  IABS R48, R51 ;  /* 0x0000003300307213 */ /* 0x000fe20000000000 */
[----:B------:R-:W-:Y:S01]  /*0ca0*/  IMAD.MOV R14, RZ, RZ, -R10 ;  /* 0x000000ffff0e7224 */ /* 0x000fe200078e0a0a */
[----:B------:R-:W-:Y:S01]  /*0cb0*/  IABS R49, R52 ;  /* 0x0000003400317213 */ /* 0x000fe20000000000 */
[----:B------:R-:W-:Y:S01]  /*0cc0*/  IMAD R10, R2, R9, R12 ;  /* 0x00000009020a7224 */ /* 0x000fe200078e020c */
[----:B------:R-:W-:Y:S01]  /*0cd0*/  IADD3 R53, R3, 0x16, RZ ;  /* 0x0000001603357810 */ /* 0x000fe20007ffe0ff */
[--C-:B------:R-:W-:Y:S01]  /*0ce0*/  @!P1 IMAD.IADD R6, R6, 0x1, -R2.reuse ;  /* 0x0000000106069824 */ /* 0x100fe200078e0a02 */
[C---:B------:R-:W-:Y:S01]  /*0cf0*/  ISETP.GT.U32.AND P1, PT, R2.reuse, R8, PT ;  /* 0x000000080200720c */ /* 0x040fe20003f24070 */
[----:B------:R-:W-:Y:S01]  /*0d00*/  @!P4 IMAD.IADD R7, R7, 0x1, -R2 ;  /* 0x000000010707c824 */ /* 0x000fe200078e0a02 */
[C---:B------:R-:W-:Y:S01]  /*0d10*/  ISETP.GT.U32.AND P4, PT, R2.reuse, R10, PT ;  /* 0x0000000a0200720c */ /* 0x040fe20003f84070 */
[C---:B------:R-:W-:Y:S01]  /*0d20*/  IMAD R9, R2.reuse, R14, R13 ;  /* 0x0000000e02097224 */ /* 0x040fe200078e020d */
[C---:B------:R-:W-:Y:S01]  /*0d30*/  IADD3 R55, R3.reuse, 0x15, RZ ;  /* 0x0000001503377810 */ /* 0x040fe20007ffe0ff */
[----:B------:R-:W-:Y:S01]  /*0d40*/  @!P6 IMAD.MOV R6, RZ, RZ, -R6 ;  /* 0x000000ffff06e224 */ /* 0x000fe200078e0a06 */
[----:B------:R-:W-:Y:S01]  /*0d50*/  IADD3 R56, R3, 0x14, RZ ;  /* 0x0000001403387810 */ /* 0x000fe20007ffe0ff */
[----:B------:R-:W-:Y:S01]  /*0d60*/  IMAD.HI.U32 R12, R11, R15, RZ ;  /* 0x0000000f0b0c7227 */ /* 0x000fe200078e00ff */
[----:B------:R-:W-:-:S02]  /*0d70*/  ISETP.GT.U32.AND P6, PT, R2, R9, PT ;  /* 0x000000090200720c */ /* 0x000fc40003fc4070 */
[C---:B------:R-:W-:Y:S01]  /*0d80*/  IADD3 R57, R3.reuse, 0x13, RZ ;  /* 0x0000001303397810 */ /* 0x040fe20007ffe0ff */
[----:B------:R-:W-:Y:S01]  /*0d90*/  IMAD.MOV R12, RZ, RZ, -R12 ;  /* 0x000000ffff0c7224 */ /* 0x000fe200078e0a0c */
[----:B------:R-:W-:Y:S01]  /*0da0*/  IADD3 R58, R3, 0x11, RZ ;  /* 0x00000011033a7810 */ /* 0x000fe20007ffe0ff */
[----:B------:R-:W-:Y:S01]  /*0db0*/  IMAD.HI.U32 R13, R11, R16, RZ ;  /* 0x000000100b0d7227 */ /* 0x000fe200078e00ff */
[----:B------:R-:W-:Y:S02]  /*0dc0*/  IABS R54, R57 ;  /* 0x0000003900367213 */ /* 0x000fe40000000000 */
[C---:B------:R-:W-:Y:S01]  /*0dd0*/  IADD3 R66, R3.reuse, 0xd, RZ ;  /* 0x0000000d03427810 */ /* 0x040fe20007ffe0ff */
[--C-:B------:R-:W-:Y:S01]  /*0de0*/  @!P4 IMAD.IADD R10, R10, 0x1, -R2.reuse ;  /* 0x000000010a0ac824 */ /* 0x100fe200078e0a02 */
[----:B------:R-:W-:Y:S01]  /*0df0*/  IADD3 R74, R3, 0x9, RZ ;  /* 0x00000009034a7810 */ /* 0x000fe20007ffe0ff */
[----:B------:R-:W-:Y:S01]  /*0e00*/  @!P3 IMAD.MOV R7, RZ, RZ, -R7 ;  /* 0x000000ffff07b224 */ /* 0x000fe200078e0a07 */
[----:B------:R-:W-:Y:S01]  /*0e10*/  ISETP.GE.AND P3, PT, R17, RZ, PT ;  /* 0x000000ff1100720c */ /* 0x000fe20003f66270 */
[--C-:B------:R-:W-:Y:S01]  /*0e20*/  @!P6 IMAD.IADD R9, R9, 0x1, -R2.reuse ;  /* 0x000000010909e824 */ /* 0x100fe200078e0a02 */
[C---:B------:R-:W-:Y:S01]  /*0e30*/  ISETP.GT.U32.AND P4, PT, R2.reuse, R10, PT ;  /* 0x0000000a0200720c */ /* 0x040fe20003f84070 */
[C---:B------:R-:W-:Y:S01]  /*0e40*/  IMAD R12, R2.reuse, R12, R15 ;  /* 0x0000000c020c7224 */ /* 0x040fe200078e020f */
[----:B------:R-:W-:Y:S01]  /*0e50*/  IABS R17, R23 ;  /* 0x0000001700117213 */ /* 0x000fe20000000000 */
[----:B------:R-:W-:Y:S01]  /*0e60*/  IMAD.MOV R13, RZ, RZ, -R13 ;  /* 0x000000ffff0d7224 */ /* 0x000fe200078e0a0d */
[----:B------:R-:W-:Y:S01]  /*0e70*/  ISETP.GT.U32.AND P6, PT, R2, R9, PT ;  /* 0x000000090200720c */ /* 0x000fe20003fc4070 */
[----:B------:R-:W-:Y:S01]  /*0e80*/  @!P1 IMAD.IADD R8, R8, 0x1, -R2 ;  /* 0x0000000108089824 */ /* 0x000fe200078e0a02 */
[----:B------:R-:W-:Y:S01]  /*0e90*/  IABS R64, R66 ;  /* 0x0000004200407213 */ /* 0x000fe20000000000 */
[C---:B------:R-:W-:Y:S01]  /*0ea0*/  IMAD R16, R2.reuse, R13, R16 ;  /* 0x0000000d02107224 */ /* 0x040fe200078e0210 */
[----:B------:R-:W-:Y:S01]  /*0eb0*/  IABS R69, R74 ;  /* 0x0000004a00457213 */ /* 0x000fe20000000000 */
[----:B------:R-:W-:Y:S01]  /*0ec0*/  IMAD.HI.U32 R13, R11, R17, RZ ;  /* 0x000000110b0d7227 */ /* 0x000fe200078e00ff */
[----:B------:R-:W-:-:S02]  /*0ed0*/  ISETP.GT.U32.AND P1, PT, R2, R8, PT ;  /* 0x000000080200720c */ /* 0x000fc40003f24070 */
[C---:B------:R-:W-:Y:S01]  /*0ee0*/  IADD3 R70, R3.reuse, 0xa, RZ ;  /* 0x0000000a03467810 */ /* 0x040fe20007ffe0ff */
[--C-:B------:R-:W-:Y:S01]  /*0ef0*/  @!P4 IMAD.IADD R10, R10, 0x1, -R2.reuse ;  /* 0x000000010a0ac824 */ /* 0x100fe200078e0a02 */
[C---:B------:R-:W-:Y:S01]  /*0f00*/  ISETP.GT.U32.AND P4, PT, R2.reuse, R12, PT ;  /* 0x0000000c0200720c */ /* 0x040fe20003f84070 */
[----:B------:R-:W-:Y:S01]  /*0f10*/  IMAD.MOV R13, RZ, RZ, -R13 ;  /* 0x000000ffff0d7224 */ /* 0x000fe200078e0a0d */
[----:B------:R-:W-:Y:S01]  /*0f20*/  IADD3 R76, R3, 0x8, RZ ;  /* 0x00000008034c7810 */ /* 0x000fe20007ffe0ff */
[----:B------:R-:W-:Y:S01]  /*0f30*/  @!P6 IMAD.IADD R9, R9, 0x1, -R2 ;  /* 0x000000010909e824 */ /* 0x000fe200078e0a02 */
[C---:B------:R-:W-:Y:S01]  /*0f40*/  ISETP.GT.U32.AND P6, PT, R2.reuse, R16, PT ;  /* 0x000000100200720c */ /* 0x040fe20003fc4070 */
[----:B------:R-:W-:Y:S01]  /*0f50*/  IMAD.HI.U32 R14, R11, R19, RZ ;  /* 0x000000130b0e7227 */ /* 0x000fe200078e00ff */
[----:B------:R-:W-:Y:S02]  /*0f60*/  IABS R67, R70 ;  /* 0x0000004600437213 */ /* 0x000fe40000000000 */
[----:B------:R-:W-:Y:S01]  /*0f70*/  IABS R71, R76 ;  /* 0x0000004c00477213 */ /* 0x000fe20000000000 */
[----:B------:R-:W-:Y:S01]  /*0f80*/  IMAD R13, R2, R13, R17 ;  /* 0x0000000d020d7224 */ /* 0x000fe200078e0211 */
[C---:B------:R-:W-:Y:S01]  /*0f90*/  IADD3 R78, R3.reuse, 0x7, RZ ;  /* 0x00000007034e7810 */ /* 0x040fe20007ffe0ff */
[----:B------:R-:W-:Y:S01]  /*0fa0*/  IMAD.MOV R14, RZ, RZ, -R14 ;  /* 0x000000ffff0e7224 */ /* 0x000fe200078e0a0e */
[----:B------:R-:W-:Y:S01]  /*0fb0*/  IABS R85, c[0x0][0x178] ;  /* 0x00005e0000557a13 */ /* 0x000fe20000000000 */
[----:B------:R-:W-:Y:S01]  /*0fc0*/  @!P4 IMAD.IADD R12, R12, 0x1, -R2 ;  /* 0x000000010c0cc824 */ /* 0x000fe200078e0a02 */
[C---:B------:R-:W-:Y:S01]  /*0fd0*/  ISETP.GT.U32.AND P4, PT, R2.reuse, R13, PT ;  /* 0x0000000d0200720c */ /* 0x040fe20003f84070 */
[----:B------:R-:W-:Y:S01]  /*0fe0*/  IMAD R14, R2, R14, R19 ;  /* 0x0000000e020e7224 */ /* 0x000fe200078e0213 */
[----:B------:R-:W-:Y:S01]  /*0ff0*/  IADD3 R80, R3, 0x6, RZ ;  /* 0x0000000603507810 */ /* 0x000fe20007ffe0ff */
[----:B------:R-:W-:Y:S01]  /*1000*/  IMAD.HI.U32 R15, R11, R20, RZ ;  /* 0x000000140b0f7227 */ /* 0x000fe200078e00ff */
[----:B------:R-:W-:-:S02]  /*1010*/  IADD3 R82, R3, 0x5, RZ ;  /* 0x0000000503527810 */ /* 0x000fc40007ffe0ff */
[----:B------:R-:W-:Y:S01]  /*1020*/  IABS R73, R80 ;  /* 0x0000005000497213 */ /* 0x000fe20000000000 */
[--C-:B------:R-:W-:Y:S01]  /*1030*/  @!P6 IMAD.IADD R16, R16, 0x1, -R2.reuse ;  /* 0x000000011010e824 */ /* 0x100fe200078e0a02 */
[----:B------:R-:W-:Y:S01]  /*1040*/  ISETP.GT.U32.AND P6, PT, R2, R14, PT ;  /* 0x0000000e0200720c */ /* 0x000fe20003fc4070 */
[----:B------:R-:W-:Y:S01]  /*1050*/  IMAD.MOV R15, RZ, RZ, -R15 ;  /* 0x000000ffff0f7224 */ /* 0x000fe200078e0a0f */
[----:B------:R-:W-:Y:S01]  /*1060*/  IADD3 R84, R3, 0x4, RZ ;  /* 0x0000000403547810 */ /* 0x000fe20007ffe0ff */
[----:B------:R-:W-:Y:S01]  /*1070*/  @!P1 IMAD.IADD R8, R8, 0x1, -R2 ;  /* 0x0000000108089824 */ /* 0x000fe200078e0a02 */
[----:B------:R-:W-:Y:S01]  /*1080*/  ISETP.GE.AND P1, PT, R18, RZ, PT ;  /* 0x000000ff1200720c */ /* 0x000fe20003f26270 */
[C---:B------:R-:W-:Y:S01]  /*1090*/  IMAD R15, R2.reuse, R15, R20 ;  /* 0x0000000f020f7224 */ /* 0x040fe200078e0214 */
[----:B------:R-:W-:Y:S01]  /*10a0*/  IABS R68, R84 ;  /* 0x0000005400447213 */ /* 0x000fe20000000000 */
[----:B------:R-:W-:Y:S01]  /*10b0*/  @!P4 IMAD.IADD R13, R13, 0x1, -R2 ;  /* 0x000000010d0dc824 */ /* 0x000fe200078e0a02 */
[C---:B------:R-:W-:Y:S01]  /*10c0*/  ISETP.GT.U32.AND P4, PT, R2.reuse, R16, PT ;  /* 0x000000100200720c */ /* 0x040fe20003f84070 */
[----:B------:R-:W-:Y:S01]  /*10d0*/  @!P0 IMAD.MOV R8, RZ, RZ, -R8 ;  /* 0x000000ffff088224 */ /* 0x000fe200078e0a08 */
[C---:B------:R-:W-:Y:S01]  /*10e0*/  ISETP.GT.U32.AND P0, PT, R2.reuse, R12, PT ;  /* 0x0000000c0200720c */ /* 0x040fe20003f04070 */
[----:B------:R-:W-:Y:S01]  /*10f0*/  @!P5 IMAD.MOV R10, RZ, RZ, -R10 ;  /* 0x000000ffff0ad224 */ /* 0x000fe200078e0a0a */
[C---:B------:R-:W-:Y:S01]  /*1100*/  ISETP.GT.U32.AND P5, PT, R2.reuse, R13, PT ;  /* 0x0000000d0200720c */ /* 0x040fe20003fa4070 */
[----:B------:R-:W-:Y:S01]  /*1110*/  @!P2 IMAD.MOV R9, RZ, RZ, -R9 ;  /* 0x000000ffff09a224 */ /* 0x000fe200078e0a09 */
[----:B------:R-:W-:Y:S01]  /*1120*/  ISETP.GT.U32.AND P2, PT, R2, R15, PT ;  /* 0x0000000f0200720c */ /* 0x000fe20003f44070 */
[----:B------:R-:W-:Y:S01]  /*1130*/  IMAD.HI.U32 R18, R11, R22, RZ ;  /* 0x000000160b127227 */ /* 0x000fe200078e00ff */
[----:B------:R-:W-:-:S02]  /*1140*/  IADD3 R86, R3, 0x3, RZ ;  /* 0x0000000303567810 */ /* 0x000fc40007ffe0ff */
[----:B------:R-:W-:Y:S01]  /*1150*/  IADD3 R87, R3, 0x2, RZ ;  /* 0x0000000203577810 */ /* 0x000fe20007ffe0ff */
[----:B------:R-:W-:Y:S01]  /*1160*/  @!P6 IMAD.IADD R14, R14, 0x1, -R2 ;  /* 0x000000010e0ee824 */ /* 0x000fe200078e0a02 */
[----:B------:R-:W-:Y:S01]  /*1170*/  IABS R77, R86 ;  /* 0x00000056004d7213 */ /* 0x000fe20000000000 */
[----:B------:R-:W-:Y:S01]  /*1180*/  IMAD.MOV R19, RZ, RZ, -R18 ;  /* 0x000000ffff137224 */ /* 0x000fe200078e0a12 */
[----:B------:R-:W-:Y:S01]  /*1190*/  IABS R79, R87 ;  /* 0x00000057004f7213 */ /* 0x000fe20000000000 */
[----:B------:R-:W-:Y:S01]  /*11a0*/  IMAD.HI.U32 R17, R11, R21, RZ ;  /* 0x000000150b117227 */ /* 0x000fe200078e00ff */
[C---:B------:R-:W-:Y:S02]  /*11b0*/  ISETP.GT.U32.AND P6, PT, R2.reuse, R14, PT ;  /* 0x0000000e0200720c */ /* 0x040fe40003fc4070 */
[----:B------:R-:W-:Y:S01]  /*11c0*/  IABS R83, R3 ;  /* 0x0000000300537213 */ /* 0x000fe20000000000 */
[----:B------:R-:W-:Y:S01]  /*11d0*/  IMAD R18, R2, R19, R22 ;  /* 0x0000001302127224 */ /* 0x000fe200078e0216 */
[----:B------:R-:W-:Y:S01]  /*11e0*/  IABS R22, R29 ;  /* 0x0000001d00167213 */ /* 0x000fe20000000000 */
[----:B------:R-:W-:Y:S01]  /*11f0*/  IMAD.MOV R17, RZ, RZ, -R17 ;  /* 0x000000ffff117224 */ /* 0x000fe200078e0a11 */
[----:B------:R-:W-:Y:S01]  /*1200*/  IABS R72, R4 ;  /* 0x0000000400487213 */ /* 0x000fe20000000000 */
[--C-:B------:R-:W-:Y:S01]  /*1210*/  @!P0 IMAD.IADD R12, R12, 0x1, -R2.reuse ;  /* 0x000000010c0c8824 */ /* 0x100fe200078e0a02 */
[----:B------:R-:W-:Y:S01]  /*1220*/  LOP3.LUT R206, R5, 0x3f, RZ, 0xc0, !PT ;  /* 0x0000003f05ce7812 */ /* 0x000fe200078ec0ff */
[--C-:B------:R-:W-:Y:S01]  /*1230*/  @!P5 IMAD.IADD R13, R13, 0x1, -R2.reuse ;  /* 0x000000010d0dd824 */ /* 0x100fe200078e0a02 */
[C---:B------:R-:W-:Y:S01]  /*1240*/  ISETP.GT.U32.AND P5, PT, R2.reuse, R18, PT ;  /* 0x000000120200720c */ /* 0x040fe20003fa4070 */
[----:B------:R-:W-:Y:S01]  /*1250*/  @!P2 IMAD.IADD R15, R15, 0x1, -R2 ;  /* 0x000000010f0fa824 */ /* 0x000fe200078e0a02 */
[----:B------:R-:W-:Y:S01]  /*1260*/  ISETP.GE.AND P2, PT, R25, RZ, PT ;  /* 0x000000ff1900720c */ /* 0x000fe20003f46270 */
[C---:B------:R-:W-:Y:S01]  /*1270*/  IMAD R17, R2.reuse, R17, R21 ;  /* 0x0000001102117224 */ /* 0x040fe200078e0215 */
[----:B------:R-:W-:Y:S01]  /*1280*/  IABS R21, R28 ;  /* 0x0000001c00157213 */ /* 0x000fe20000000000 */
[----:B------:R-:W-:Y:S01]  /*1290*/  @!P3 IMAD.MOV R12, RZ, RZ, -R12 ;  /* 0x000000ffff0cb224 */ /* 0x000fe200078e0a0c */
[C---:B------:R-:W-:Y:S01]  /*12a0*/  ISETP.GT.U32.AND P3, PT, R2.reuse, R15, PT ;  /* 0x0000000f0200720c */ /* 0x040fe20003f64070 */
[----:B------:R-:W-:Y:S01]  /*12b0*/  IMAD.HI.U32 R20, R11, R22, RZ ;  /* 0x000000160b147227 */ /* 0x000fe200078e00ff */
[----:B------:R-:W-:-:S03]  /*12c0*/  ISETP.GT.U32.AND P0, PT, R2, R17, PT ;  /* 0x000000110200720c */ /* 0x000fc60003f04070 */
[--C-:B------:R-:W-:Y:S01]  /*12d0*/  @!P4 IMAD.IADD R16, R16, 0x1, -R2.reuse ;  /* 0x000000011010c824 */ /* 0x100fe200078e0a02 */
[----:B------:R-:W-:Y:S01]  /*12e0*/  ISETP.GE.AND P4, PT, R23, RZ, PT ;  /* 0x000000ff1700720c */ /* 0x000fe20003f86270 */
[----:B------:R-:W-:Y:S01]  /*12f0*/  @!P6 IMAD.IADD R14, R14, 0x1, -R2 ;  /* 0x000000010e0ee824 */ /* 0x000fe200078e0a02 */
[----:B------:R-:W-:Y:S01]  /*1300*/  ISETP.GE.AND P6, PT, R24, RZ, PT ;  /* 0x000000ff1800720c */ /* 0x000fe20003fc6270 */
[----:B------:R-:W-:-:S04]  /*1310*/  IMAD.HI.U32 R19, R11, R21, RZ ;  /* 0x000000150b137227 */ /* 0x000fc800078e00ff */
[----:B------:R-:W-:Y:S02]  /*1320*/  IMAD.MOV R23, RZ, RZ, -R20 ;  /* 0x000000ffff177224 */ /* 0x000fe400078e0a14 */
[----:B------:R-:W-:Y:S02]  /*1330*/  IMAD.MOV R19, RZ, RZ, -R19 ;  /* 0x000000ffff137224 */ /* 0x000fe400078e0a13 */
[----:B------:R-:W-:Y:S01]  /*1340*/  IMAD R20, R2, R23, R22 ;  /* 0x0000001702147224 */ /* 0x000fe200078e0216 */
[----:B------:R-:W-:Y:S01]  /*1350*/  IADD3 R22, R3, 0x31, RZ ;  /* 0x0000003103167810 */ /* 0x000fe20007ffe0ff */
[--C-:B------:R-:W-:Y:S02]  /*1360*/  @!P5 IMAD.IADD R18, R18, 0x1, -R2.reuse ;  /* 0x000000011212d824 */ /* 0x100fe400078e0a02 */
[C---:B------:R-:W-:Y:S01]  /*1370*/  IMAD R19, R2.reuse, R19, R21 ;  /* 0x0000001302137224 */ /* 0x040fe200078e0215 */
[----:B------:R-:W-:Y:S01]  /*1380*/  IABS R23, R22 ;  /* 0x0000001600177213 */ /* 0x000fe20000000000 */
[----:B------:R-:W-:Y:S01]  /*1390*/  @!P3 IMAD.IADD R15, R15, 0x1, -R2 ;  /* 0x000000010f0fb824 */ /* 0x000fe200078e0a02 */
[C---:B------:R-:W-:Y:S01]  /*13a0*/  ISETP.GT.U32.AND P5, PT, R2.reuse, R18, PT ;  /* 0x000000120200720c */ /* 0x040fe20003fa4070 */
[----:B------:R-:W-:Y:S01]  /*13b0*/  @!P4 IMAD.MOV R13, RZ, RZ, -R13 ;  /* 0x000000ffff0dc224 */ /* 0x000fe200078e0a0d */
[C---:B------:R-:W-:Y:S01]  /*13c0*/  ISETP.GT.U32.AND P3, PT, R2.reuse, R20, PT ;  /* 0x000000140200720c */ /* 0x040fe20003f64070 */
[----:B------:R-:W-:Y:S01]  /*13d0*/  @!P6 IMAD.MOV R14, RZ, RZ, -R14 ;  /* 0x000000ffff0ee224 */ /* 0x000fe200078e0a0e */
[----:B------:R-:W-:Y:S01]  /*13e0*/  ISETP.GT.U32.AND P4, PT, R2, R19, PT ;  /* 0x000000130200720c */ /* 0x000fe20003f84070 */
[----:B------:R-:W-:Y:S01]  /*13f0*/  IMAD.HI.U32 R21, R11, R23, RZ ;  /* 0x000000170b157227 */ /* 0x000fe200078e00ff */
[----:B------:R-:W-:-:S03]  /*1400*/  ISETP.GE.AND P6, PT, R27, RZ, PT ;  /* 0x000000ff1b00720c */ /* 0x000fc60003fc6270 */
[----:B------:R-:W-:Y:S01]  /*1410*/  @!P0 IMAD.IADD R17, R17, 0x1, -R2 ;  /* 0x0000000111118824 */ /* 0x000fe200078e0a02 */
[----:B------:R-:W-:Y:S01]  /*1420*/  ISETP.GE.AND P0, PT, R26, RZ, PT ;  /* 0x000000ff1a00720c */ /* 0x000fe20003f06270 */
[----:B------:R-:W-:Y:S01]  /*1430*/  IMAD.MOV R21, RZ, RZ, -R21 ;  /* 0x000000ffff157224 */ /* 0x000fe200078e0a15 */
[----:B------:R-:W-:Y:S01]  /*1440*/  IADD3 R26, R3, 0x30, RZ ;  /* 0x00000030031a7810 */ /* 0x000fe20007ffe0ff */
[----:B------:R-:W-:Y:S01]  /*1450*/  @!P1 IMAD.MOV R16, RZ, RZ, -R16 ;  /* 0x000000ffff109224 */ /* 0x000fe200078e0a10 */
[----:B------:R-:W-:Y:S01]  /*1460*/  ISETP.GT.U32.AND P1, PT, R2, R17, PT ;  /* 0x000000110200720c */ /* 0x000fe20003f24070 */
[--C-:B------:R-:W-:Y:S01]  /*1470*/  @!P5 IMAD.IADD R18, R18, 0x1, -R2.reuse ;  /* 0x000000011212d824 */ /* 0x100fe200078e0a02 */
[----:B------:R-:W-:Y:S01]  /*1480*/  IABS R24, R26 ;  /* 0x0000001a00187213 */ /* 0x000fe20000000000 */
[--C-:B------:R-:W-:Y:S01]  /*1490*/  @!P3 IMAD.IADD R20, R20, 0x1, -R2.reuse ;  /* 0x000000011414b824 */ /* 0x100fe200078e0a02 */
[----:B------:R-:W-:Y:S01]  /*14a0*/  ISETP.GE.AND P5, PT, R29, RZ, PT ;  /* 0x000000ff1d00720c */ /* 0x000fe20003fa6270 */
[----:B------:R-:W-:Y:S01]  /*14b0*/  IMAD R21, R2, R21, R23 ;  /* 0x0000001502157224 */ /* 0x000fe200078e0217 */
[----:B------:R-:W-:Y:S01]  /*14c0*/  IADD3 R23, R3, 0x2f, RZ ;  /* 0x0000002f03177810 */ /* 0x000fe20007ffe0ff */
[----:B------:R-:W-:Y:S01]  /*14d0*/  @!P4 IMAD.IADD R19, R19, 0x1, -R2 ;  /* 0x000000011313c824 */ /* 0x000fe200078e0a02 */
[----:B------:R-:W-:Y:S01]  /*14e0*/  ISETP.GE.AND P4, PT, R22, RZ, PT ;  /* 0x000000ff1600720c */ /* 0x000fe20003f86270 */
[----:B------:R-:W-:Y:S01]  /*14f0*/  @!P2 IMAD.MOV R15, RZ, RZ, -R15 ;  /* 0x000000ffff0fa224 */ /* 0x000fe200078e0a0f */
[C---:B------:R-:W-:Y:S01]  /*1500*/  ISETP.GT.U32.AND P2, PT, R2.reuse, R20, PT ;  /* 0x000000140200720c */ /* 0x040fe20003f44070 */
[----:B------:R-:W-:Y:S01]  /*1510*/  @!P6 IMAD.MOV R18, RZ, RZ, -R18 ;  /* 0x000000ffff12e224 */ /* 0x000fe200078e0a12 */
[C---:B------:R-:W-:Y:S01]  /*1520*/  ISETP.GT.U32.AND P6, PT, R2.reuse, R21, PT ;  /* 0x000000150200720c */ /* 0x040fe20003fc4070 */
[----:B------:R-:W-:Y:S01]  /*1530*/  IMAD.HI.U32 R22, R11, R24, RZ ;  /* 0x000000180b167227 */ /* 0x000fe200078e00ff */
[----:B------:R-:W-:-:S02]  /*1540*/  ISETP.GT.U32.AND P3, PT, R2, R19, PT ;  /* 0x000000130200720c */ /* 0x000fc40003f64070 */
[----:B------:R-:W-:Y:S01]  /*1550*/  IADD3 R29, R3, 0x2d, RZ ;  /* 0x0000002d031d7810 */ /* 0x000fe20007ffe0ff */
[----:B------:R-:W-:Y:S02]  /*1560*/  IMAD.MOV R25, RZ, RZ, -R22 ;  /* 0x000000ffff197224 */ /* 0x000fe400078e0a16 */
[----:B------:R-:W-:Y:S01]  /*1570*/  @!P1 IMAD.IADD R17, R17, 0x1, -R2 ;  /* 0x0000000111119824 */ /* 0x000fe200078e0a02 */
[----:B------:R-:W-:Y:S01]  /*1580*/  ISETP.GE.AND P1, PT, R28, RZ, PT ;  /* 0x000000ff1c00720c */ /* 0x000fe20003f26270 */
[----:B------:R-:W-:Y:S01]  /*1590*/  IMAD R22, R2, R25, R24 ;  /* 0x0000001902167224 */ /* 0x000fe200078e0218 */
[----:B------:R-:W-:Y:S01]  /*15a0*/  IADD3 R24, R3, 0x2e, RZ ;  /* 0x0000002e03187810 */ /* 0x000fe20007ffe0ff */
[----:B------:R-:W-:Y:S01]  /*15b0*/  @!P0 IMAD.MOV R17, RZ, RZ, -R17 ;  /* 0x000000ffff118224 */ /* 0x000fe200078e0a11 */
[----:B------:R-:W-:Y:S01]  /*15c0*/  ISETP.GE.AND P0, PT, R26, RZ, PT ;  /* 0x000000ff1a00720c */ /* 0x000fe20003f06270 */
[--C-:B------:R-:W-:Y:S01]  /*15d0*/  @!P2 IMAD.IADD R20, R20, 0x1, -R2.reuse ;  /* 0x000000011414a824 */ /* 0x100fe200078e0a02 */
[----:B------:R-:W-:Y:S01]  /*15e0*/  IABS R26, R23 ;  /* 0x00000017001a7213 */ /* 0x000fe20000000000 */
[--C-:B------:R-:W-:Y:S01]  /*15f0*/  @!P6 IMAD.IADD R21, R21, 0x1, -R2.reuse ;  /* 0x000000011515e824 */ /* 0x100fe200078e0a02 */
[C---:B------:R-:W-:Y:S01]  /*1600*/  ISETP.GT.U32.AND P2, PT, R2.reuse, R22, PT ;  /* 0x000000160200720c */ /* 0x040fe20003f44070 */
[----:B------:R-:W-:Y:S01]  /*1610*/  @!P3 IMAD.IADD R19, R19, 0x1, -R2 ;  /* 0x000000011313b824 */ /* 0x000fe200078e0a02 */
[----:B------:R-:W-:Y:S01]  /*1620*/  ISETP.GE.AND P3, PT, R23, RZ, PT ;  /* 0x000000ff1700720c */ /* 0x000fe20003f66270 */
[----:B------:R-:W-:Y:S01]  /*1630*/  IMAD.HI.U32 R23, R11, R26, RZ ;  /* 0x0000001a0b177227 */ /* 0x000fe200078e00ff */
[----:B------:R-:W-:-:S02]  /*1640*/  ISETP.GT.U32.AND P6, PT, R2, R21, PT ;  /* 0x000000150200720c */ /* 0x000fc40003fc4070 */
[----:B------:R-:W-:Y:S01]  /*1650*/  IABS R27, R24 ;  /* 0x00000018001b7213 */ /* 0x000fe20000000000 */
[----:B------:R-:W-:Y:S01]  /*1660*/  IMAD.MOV R23, RZ, RZ, -R23 ;  /* 0x000000ffff177224 */ /* 0x000fe200078e0a17 */
[----:B------:R-:W-:Y:S01]  /*1670*/  IABS R28, R29 ;  /* 0x0000001d001c7213 */ /* 0x000fe20000000000 */
[----:B------:R-:W-:Y:S01]  /*1680*/  @!P1 IMAD.MOV R19, RZ, RZ, -R19 ;  /* 0x000000ffff139224 */ /* 0x000fe200078e0a13 */
[----:B------:R-:W-:Y:S01]  /*1690*/  ISETP.GE.AND P1, PT, R24, RZ, PT ;  /* 0x000000ff1800720c */ /* 0x000fe20003f26270 */
[----:B------:R-:W-:Y:S02]  /*16a0*/  IMAD R23, R2, R23, R26 ;  /* 0x0000001702177224 */ /* 0x000fe400078e021a */
[----:B------:R-:W-:Y:S02]  /*16b0*/  @!P2 IMAD.IADD R22, R22, 0x1, -R2 ;  /* 0x000000011616a824 */ /* 0x000fe400078e0a02 */
[----:B------:R-:W-:-:S03]  /*16c0*/  IMAD.HI.U32 R24, R11, R27, RZ ;  /* 0x0000001b0b187227 */ /* 0x000fc600078e00ff */
[C---:B------:R-:W-:Y:S01]  /*16d0*/  ISETP.GT.U32.AND P2, PT, R2.reuse, R22, PT ;  /* 0x000000160200720c */ /* 0x040fe20003f44070 */
[----:B------:R-:W-:Y:S01]  /*16e0*/  @!P6 IMAD.IADD R21, R21, 0x1, -R2 ;  /* 0x000000011515e824 */ /* 0x000fe200078e0a02 */
[----:B------:R-:W-:Y:S01]  /*16f0*/  ISETP.GT.U32.AND P6, PT, R2, R23, PT ;  /* 0x000000170200720c */ /* 0x000fe20003fc4070 */
[----:B------:R-:W-:-:S04]  /*1700*/  IMAD.HI.U32 R25, R11, R28, RZ ;  /* 0x0000001c0b197227 */ /* 0x000fc800078e00ff */
[----:B------:R-:W-:Y:S02]  /*1710*/  IMAD.MOV R24, RZ, RZ, -R24 ;  /* 0x000000ffff187224 */ /* 0x000fe400078e0a18 */
[----:B------:R-:W-:Y:S02]  /*1720*/  IMAD.MOV R25, RZ, RZ, -R25 ;  /* 0x000000ffff197224 */ /* 0x000fe400078e0a19 */
[C---:B------:R-:W-:Y:S02]  /*1730*/  IMAD R24, R2.reuse, R24, R27 ;  /* 0x0000001802187224 */ /* 0x040fe400078e021b */
[----:B------:R-:W-:Y:S02]  /*1740*/  IMAD R25, R2, R25, R28 ;  /* 0x0000001902197224 */ /* 0x000fe400078e021c */
[--C-:B------:R-:W-:Y:S01]  /*1750*/  @!P2 IMAD.IADD R22, R22, 0x1, -R2.reuse ;  /* 0x000000011616a824 */ /* 0x100fe200078e0a02 */
[C---:B------:R-:W-:Y:S01]  /*1760*/  ISETP.GT.U32.AND P2, PT, R2.reuse, R24, PT ;  /* 0x000000180200720c */ /* 0x040fe20003f44070 */
[----:B------:R-:W-:Y:S01]  /*1770*/  @!P6 IMAD.IADD R23, R23, 0x1, -R2 ;  /* 0x000000011717e824 */ /* 0x000fe200078e0a02 */
[C---:B------:R-:W-:Y:S01]  /*1780*/  ISETP.GT.U32.AND P6, PT, R2.reuse, R25, PT ;  /* 0x000000190200720c */ /* 0x040fe20003fc4070 */
[----:B------:R-:W-:Y:S01]  /*1790*/  @!P5 IMAD.MOV R20, RZ, RZ, -R20 ;  /* 0x000000ffff14d224 */ /* 0x000fe200078e0a14 */
[----:B------:R-:W-:Y:S01]  /*17a0*/  ISETP.GE.AND P5, PT, R29, RZ, PT ;  /* 0x000000ff1d00720c */ /* 0x000fe20003fa6270 */
[----:B------:R-:W-:Y:S01]  /*17b0*/  @!P4 IMAD.MOV R21, RZ, RZ, -R21 ;  /* 0x000000ffff15c224 */ /* 0x000fe200078e0a15 */
[----:B------:R-:W-:Y:S01]  /*17c0*/  IADD3 R29, R3, 0x2c, RZ ;  /* 0x0000002c031d7810 */ /* 0x000fe20007ffe0ff */
[----:B------:R-:W-:Y:S01]  /*17d0*/  IMAD.HI.U32 R28, R11, R31, RZ ;  /* 0x0000001f0b1c7227 */ /* 0x000fe200078e00ff */
[----:B------:R-:W-:-:S02]  /*17e0*/  ISETP.GT.U32.AND P4, PT, R2, R23, PT ;  /* 0x000000170200720c */ /* 0x000fc40003f84070 */
[----:B------:R-:W-:Y:S01]  /*17f0*/  IABS R27, R29 ;  /* 0x0000001d001b7213 */ /* 0x000fe20000000000 */
[----:B------:R-:W-:Y:S01]  /*1800*/  @!P0 IMAD.MOV R22, RZ, RZ, -R22 ;  /* 0x000000ffff168224 */ /* 0x000fe200078e0a16 */
[----:B------:R-:W-:Y:S01]  /*1810*/  ISETP.GE.AND P0, PT, R29, RZ, PT ;  /* 0x000000ff1d00720c */ /* 0x000fe20003f06270 */
[--C-:B------:R-:W-:Y:S02]  /*1820*/  @!P2 IMAD.IADD R24, R24, 0x1, -R2.reuse ;  /* 0x000000011818a824 */ /* 0x100fe400078e0a02 */
[----:B------:R-:W-:Y:S02]  /*1830*/  @!P6 IMAD.IADD R25, R25, 0x1, -R2 ;  /* 0x000000011919e824 */ /* 0x000fe400078e0a02 */
[----:B------:R-:W-:Y:S01]  /*1840*/  IMAD.HI.U32 R26, R11, R27, RZ ;  /* 0x0000001b0b1a7227 */ /* 0x000fe200078e00ff */
[C---:B------:R-:W-:Y:S02]  /*1850*/  ISETP.GT.U32.AND P2, PT, R2.reuse, R24, PT ;  /* 0x000000180200720c */ /* 0x040fe40003f44070 */
[----:B------:R-:W-:Y:S01]  /*1860*/  ISETP.GT.U32.AND P6, PT, R2, R25, PT ;  /* 0x000000190200720c */ /* 0x000fe20003fc4070 */
[----:B------:R-:W-:-:S02]  /*1870*/  IMAD.MOV R26, RZ, RZ, -R26 ;  /* 0x000000ffff1a7224 */ /* 0x000fc400078e0a1a */
[----:B------:R-:W-:-:S04]  /*1880*/  IMAD.HI.U32 R29, R11, R32, RZ ;  /* 0x000000200b1d7227 */ /* 0x000fc800078e00ff */
[----:B------:R-:W-:Y:S02]  /*1890*/  IMAD R26, R2, R26, R27 ;  /* 0x0000001a021a7224 */ /* 0x000fe400078e021b */
[----:B------:R-:W-:-:S04]  /*18a0*/  IMAD.HI.U32 R27, R11, R30, RZ ;  /* 0x0000001e0b1b7227 */ /* 0x000fc800078e00ff */
[----:B------:R-:W-:Y:S02]  /*18b0*/  IMAD.MOV R28, RZ, RZ, -R28 ;  /* 0x000000ffff1c7224 */ /* 0x000fe400078e0a1c */
[----:B------:R-:W-:Y:S02]  /*18c0*/  IMAD.MOV R27, RZ, RZ, -R27 ;  /* 0x000000ffff1b7224 */ /* 0x000fe400078e0a1b */
[----:B------:R-:W-:Y:S02]  /*18d0*/  IMAD.MOV R29, RZ, RZ, -R29 ;  /* 0x000000ffff1d7224 */ /* 0x000fe400078e0a1d */
[C---:B------:R-:W-:Y:S02]  /*18e0*/  IMAD R28, R2.reuse, R28, R31 ;  /* 0x0000001c021c7224 */ /* 0x040fe400078e021f */
[--C-:B------:R-:W-:Y:S01]  /*18f0*/  @!P4 IMAD.IADD R23, R23, 0x1, -R2.reuse ;  /* 0x000000011717c824 */ /* 0x100fe200078e0a02 */
[----:B------:R-:W-:Y:S01]  /*1900*/  ISETP.GT.U32.AND P4, PT, R2, R26, PT ;  /* 0x0000001a0200720c */ /* 0x000fe20003f84070 */
[----:B------:R-:W-:Y:S01]  /*1910*/  @!P2 IMAD.IADD R24, R24, 0x1, -R2 ;  /* 0x000000011818a824 */ /* 0x000fe200078e0a02 */
[----:B------:R-:W-:Y:S01]  /*1920*/  ISETP.GE.AND P2, PT, R33, RZ, PT ;  /* 0x000000ff2100720c */ /* 0x000fe20003f46270 */
[C---:B------:R-:W-:Y:S01]  /*1930*/  IMAD R27, R2.reuse, R27, R30 ;  /* 0x0000001b021b7224 */ /* 0x040fe200078e021e */
[----:B------:R-:W-:Y:S01]  /*1940*/  IADD3 R33, R3, 0x28, RZ ;  /* 0x0000002803217810 */ /* 0x000fe20007ffe0ff */
[----:B------:R-:W-:-:S02]  /*1950*/  IMAD R29, R2, R29, R32 ;  /* 0x0000001d021d7224 */ /* 0x000fc400078e0220 */
[----:B------:R-:W-:Y:S01]  /*1960*/  @!P6 IMAD.IADD R25, R25, 0x1, -R2 ;  /* 0x000000011919e824 */ /* 0x000fe200078e0a02 */
[C---:B------:R-:W-:Y:S01]  /*1970*/  ISETP.GT.U32.AND P6, PT, R2.reuse, R28, PT ;  /* 0x0000001c0200720c */ /* 0x040fe20003fc4070 */
[----:B------:R-:W-:Y:S01]  /*1980*/  @!P3 IMAD.MOV R23, RZ, RZ, -R23 ;  /* 0x000000ffff17b224 */ /* 0x000fe200078e0a17 */
[C---:B------:R-:W-:Y:S01]  /*1990*/  ISETP.GT.U32.AND P3, PT, R2.reuse, R27, PT ;  /* 0x0000001b0200720c */ /* 0x040fe20003f64070 */
[----:B------:R-:W-:Y:S01]  /*19a0*/  @!P5 IMAD.MOV R25, RZ, RZ, -R25 ;  /* 0x000000ffff19d224 */ /* 0x000fe200078e0a19 */
[----:B------:R-:W-:Y:S01]  /*19b0*/  ISETP.GT.U32.AND P5, PT, R2, R29, PT ;  /* 0x0000001d0200720c */ /* 0x000fe20003fa4070 */
[----:B------:R-:W-:Y:S01]  /*19c0*/  @!P1 IMAD.MOV R24, RZ, RZ, -R24 ;  /* 0x000000ffff189224 */ /* 0x000fe200078e0a18 */
[----:B------:R-:W-:Y:S01]  /*19d0*/  IABS R31, R33 ;  /* 0x00000021001f7213 */ /* 0x000fe20000000000 */
[----:B------:R-:W-:Y:S01]  /*19e0*/  @!P4 IMAD.IADD R26, R26, 0x1, -R2 ;  /* 0x000000011a1ac824 */ /* 0x000fe200078e0a02 */
[----:B------:R-:W-:Y:S01]  /*19f0*/  ISETP.GE.AND P1, PT, R34, RZ, PT ;  /* 0x000000ff2200720c */ /* 0x000fe20003f26270 */
[----:B------:R-:W-:Y:S01]  /*1a00*/  IMAD.SHL.U32 R202, R206, 0x2, RZ ;  /* 0x00000002ceca7824 */ /* 0x000fe200078e00ff */
[----:B------:R-:W-:Y:S01]  /*1a10*/  IADD3 R34, R3, 0x27, RZ ;  /* 0x0000002703227810 */ /* 0x000fe20007ffe0ff */
[----:B------:R-:W-:Y:S01]  /*1a20*/  IMAD.HI.U32 R30, R11, R31, RZ ;  /* 0x0000001f0b1e7227 */ /* 0x000fe200078e00ff */
[----:B------:R-:W-:-:S02]  /*1a30*/  ISETP.GT.U32.AND P4, PT, R2, R26, PT ;  /* 0x0000001a0200720c */ /* 0x000fc40003f84070 */
[----:B------:R-:W-:Y:S01]  /*1a40*/  IABS R32, R34 ;  /* 0x0000002200207213 */ /* 0x000fe20000000000 */
[----:B------:R-:W-:Y:S01]  /*1a50*/  @!P6 IMAD.IADD R28, R28, 0x1, -R2 ;  /* 0x000000011c1ce824 */ /* 0x000fe200078e0a02 */
[C---:B------:R-:W-:Y:S01]  /*1a60*/  LOP3.LUT R201, R202.reuse, 0x10, RZ, 0x3c, !PT ;  /* 0x00000010cac97812 */ /* 0x040fe200078e3cff */
[----:B------:R-:W-:Y:S01]  /*1a70*/  IMAD.MOV R30, RZ, RZ, -R30 ;  /* 0x000000ffff1e7224 */ /* 0x000fe200078e0a1e */
[----:B------:R-:W-:Y:S01]  /*1a80*/  LOP3.LUT R200, R202, 0x20, RZ, 0x3c, !PT ;  /* 0x00000020cac87812 */ /* 0x000fe200078e3cff */
[--C-:B------:R-:W-:Y:S01]  /*1a90*/  @!P3 IMAD.IADD R27, R27, 0x1, -R2.reuse ;  /* 0x000000011b1bb824 */ /* 0x100fe200078e0a02 */
[----:B------:R-:W-:Y:S01]  /*1aa0*/  ISETP.GE.AND P3, PT, R33, RZ, PT ;  /* 0x000000ff2100720c */ /* 0x000fe20003f66270 */
[----:B------:R-:W-:Y:S01]  /*1ab0*/  @!P5 IMAD.IADD R29, R29, 0x1, -R2 ;  /* 0x000000011d1dd824 */ /* 0x000fe200078e0a02 */
[C---:B------:R-:W-:Y:S01]  /*1ac0*/  ISETP.GT.U32.AND P5, PT, R2.reuse, R28, PT ;  /* 0x0000001c0200720c */ /* 0x040fe20003fa4070 */
[C---:B------:R-:W-:Y:S01]  /*1ad0*/  IMAD R30, R2.reuse, R30, R31 ;  /* 0x0000001e021e7224 */ /* 0x040fe200078e021f */
[----:B------:R-:W-:Y:S01]  /*1ae0*/  ISETP.GT.U32.AND P6, PT, R2, R27, PT ;  /* 0x0000001b0200720c */ /* 0x000fe20003fc4070 */
[----:B------:R-:W-:Y:S01]  /*1af0*/  IMAD.HI.U32 R31, R11, R32, RZ ;  /* 0x000000200b1f7227 */ /* 0x000fe200078e00ff */
[----:B------:R-:W-:-:S02]  /*1b00*/  LOP3.LUT R199, R202, 0x30, RZ, 0x3c, !PT ;  /* 0x00000030cac77812 */ /* 0x000fc400078e3cff */
[C---:B------:R-:W-:Y:S01]  /*1b10*/  LOP3.LUT R198, R202.reuse, 0x40, RZ, 0x3c, !PT ;  /* 0x00000040cac67812 */ /* 0x040fe200078e3cff */
[----:B------:R-:W-:Y:S01]  /*1b20*/  IMAD.MOV R31, RZ, RZ, -R31 ;  /* 0x000000ffff1f7224 */ /* 0x000fe200078e0a1f */
[----:B------:R-:W-:Y:S01]  /*1b30*/  LOP3.LUT R197, R202, 0x50, RZ, 0x3c, !PT ;  /* 0x00000050cac57812 */ /* 0x000fe200078e3cff */
[----:B------:R-:W-:Y:S01]  /*1b40*/  @!P4 IMAD.IADD R26, R26, 0x1, -R2 ;  /* 0x000000011a1ac824 */ /* 0x000fe200078e0a02 */
[----:B------:R-:W-:Y:S01]  /*1b50*/  ISETP.GE.AND P4, PT, R35, RZ, PT ;  /* 0x000000ff2300720c */ /* 0x000fe20003f86270 */
[----:B------:R-:W-:Y:S01]  /*1b60*/  IMAD R31, R2, R31, R32 ;  /* 0x0000001f021f7224 */ /* 0x000fe200078e0220 */
[----:B------:R-:W-:Y:S01]  /*1b70*/  IABS R35, R37 ;  /* 0x0000002500237213 */ /* 0x000fe20000000000 */
[----:B------:R-:W-:Y:S01]  /*1b80*/  @!P5 IMAD.IADD R28, R28, 0x1, -R2 ;  /* 0x000000011c1cd824 */ /* 0x000fe200078e0a02 */
[----:B------:R-:W-:Y:S01]  /*1b90*/  LOP3.LUT R196, R202, 0x60, RZ, 0x3c, !PT ;  /* 0x00000060cac47812 */ /* 0x000fe200078e3cff */
[----:B------:R-:W-:Y:S01]  /*1ba0*/  @!P0 IMAD.MOV R26, RZ, RZ, -R26 ;  /* 0x000000ffff1a8224 */ /* 0x000fe200078e0a1a */
[C---:B------:R-:W-:Y:S01]  /*1bb0*/  ISETP.GT.U32.AND P5, PT, R2.reuse, R31, PT ;  /* 0x0000001f0200720c */ /* 0x040fe20003fa4070 */
[----:B------:R-:W-:Y:S01]  /*1bc0*/  @!P6 IMAD.IADD R27, R27, 0x1, -R2 ;  /* 0x000000011b1be824 */ /* 0x000fe200078e0a02 */
[C---:B------:R-:W-:Y:S01]  /*1bd0*/  ISETP.GT.U32.AND P0, PT, R2.reuse, R29, PT ;  /* 0x0000001d0200720c */ /* 0x040fe20003f04070 */
[----:B------:R-:W-:Y:S01]  /*1be0*/  IMAD.HI.U32 R32, R11, R35, RZ ;  /* 0x000000230b207227 */ /* 0x000fe200078e00ff */
[----:B------:R-:W-:-:S02]  /*1bf0*/  ISETP.GT.U32.AND P6, PT, R2, R30, PT ;  /* 0x0000001e0200720c */ /* 0x000fc40003fc4070 */
[----:B------:R-:W-:Y:S01]  /*1c00*/  LOP3.LUT R195, R202, 0x70, RZ, 0x3c, !PT ;  /* 0x00000070cac37812 */ /* 0x000fe200078e3cff */
[----:B------:R-:W-:-:S04]  /*1c10*/  IMAD.HI.U32 R33, R11, R36, RZ ;  /* 0x000000240b217227 */ /* 0x000fc800078e00ff */
[----:B------:R-:W-:Y:S02]  /*1c20*/  IMAD.MOV R32, RZ, RZ, -R32 ;  /* 0x000000ffff207224 */ /* 0x000fe400078e0a20 */
[--C-:B------:R-:W-:Y:S02]  /*1c30*/  @!P5 IMAD.IADD R31, R31, 0x1, -R2.reuse ;  /* 0x000000011f1fd824 */ /* 0x100fe400078e0a02 */
[--C-:B------:R-:W-:Y:S01]  /*1c40*/  @!P0 IMAD.IADD R29, R29, 0x1, -R2.reuse ;  /* 0x000000011d1d8824 */ /* 0x100fe200078e0a02 */
[----:B------:R-:W-:Y:S01]  /*1c50*/  ISETP.GE.AND P0, PT, R34, RZ, PT ;  /* 0x000000ff2200720c */ /* 0x000fe20003f06270 */
[----:B------:R-:W-:Y:S01]  /*1c60*/  @!P6 IMAD.IADD R30, R30, 0x1, -R2 ;  /* 0x000000011e1ee824 */ /* 0x000fe200078e0a02 */
[----:B------:R-:W-:Y:S01]  /*1c70*/  ISETP.GE.AND P6, PT, R37, RZ, PT ;  /* 0x000000ff2500720c */ /* 0x000fe20003fc6270 */
[----:B------:R-:W-:Y:S01]  /*1c80*/  IMAD.HI.U32 R34, R11, R38, RZ ;  /* 0x000000260b227227 */ /* 0x000fe200078e00ff */
[----:B------:R-:W-:-:S03]  /*1c90*/  ISETP.GT.U32.AND P5, PT, R2, R31, PT ;  /* 0x0000001f0200720c */ /* 0x000fc60003fa4070 */
[----:B------:R-:W-:Y:S02]  /*1ca0*/  IMAD.MOV R37, RZ, RZ, -R33 ;  /* 0x000000ffff257224 */ /* 0x000fe400078e0a21 */
[C---:B------:R-:W-:Y:S02]  /*1cb0*/  IMAD R33, R2.reuse, R32, R35 ;  /* 0x0000002002217224 */ /* 0x040fe400078e0223 */
[----:B------:R-:W-:Y:S02]  /*1cc0*/  IMAD.MOV R35, RZ, RZ, -R34 ;  /* 0x000000ffff237224 */ /* 0x000fe400078e0a22 */
[C---:B------:R-:W-:Y:S01]  /*1cd0*/  IMAD R34, R2.reuse, R37, R36 ;  /* 0x0000002502227224 */ /* 0x040fe200078e0224 */
[----:B------:R-:W-:Y:S01]  /*1ce0*/  IABS R37, R41 ;  /* 0x0000002900257213 */ /* 0x000fe20000000000 */
[----:B------:R-:W-:Y:S01]  /*1cf0*/  @!P1 IMAD.MOV R28, RZ, RZ, -R28 ;  /* 0x000000ffff1c9224 */ /* 0x000fe200078e0a1c */
[C---:B------:R-:W-:Y:S01]  /*1d00*/  ISETP.GT.U32.AND P1, PT, R2.reuse, R33, PT ;  /* 0x000000210200720c */ /* 0x040fe20003f24070 */
[C---:B------:R-:W-:Y:S01]  /*1d10*/  IMAD R32, R2.reuse, R35, R38 ;  /* 0x0000002302207224 */ /* 0x040fe200078e0226 */
[----:B------:R-:W-:Y:S01]  /*1d20*/  IABS R38, R43 ;  /* 0x0000002b00267213 */ /* 0x000fe20000000000 */
[----:B------:R-:W-:Y:S01]  /*1d30*/  @!P4 IMAD.MOV R29, RZ, RZ, -R29 ;  /* 0x000000ffff1dc224 */ /* 0x000fe200078e0a1d */
[C---:B------:R-:W-:Y:S01]  /*1d40*/  ISETP.GT.U32.AND P4, PT, R2.reuse, R34, PT ;  /* 0x000000220200720c */ /* 0x040fe20003f84070 */
[----:B------:R-:W-:Y:S01]  /*1d50*/  @!P5 IMAD.IADD R31, R31, 0x1, -R2 ;  /* 0x000000011f1fd824 */ /* 0x000fe200078e0a02 */
[C---:B------:R-:W-:Y:S01]  /*1d60*/  ISETP.GT.U32.AND P5, PT, R2.reuse, R32, PT ;  /* 0x000000200200720c */ /* 0x040fe20003fa4070 */
[----:B------:R-:W-:Y:S01]  /*1d70*/  @!P2 IMAD.MOV R27, RZ, RZ, -R27 ;  /* 0x000000ffff1ba224 */ /* 0x000fe200078e0a1b */
[----:B------:R-:W-:Y:S01]  /*1d80*/  ISETP.GT.U32.AND P2, PT, R2, R30, PT ;  /* 0x0000001e0200720c */ /* 0x000fe20003f44070 */
[----:B------:R-:W-:-:S04]  /*1d90*/  IMAD.HI.U32 R35, R11, R37, RZ ;  /* 0x000000250b237227 */ /* 0x000fc800078e00ff */
[--C-:B------:R-:W-:Y:S01]  /*1da0*/  @!P1 IMAD.IADD R33, R33, 0x1, -R2.reuse ;  /* 0x0000000121219824 */ /* 0x100fe200078e0a02 */
[----:B------:R-:W-:Y:S01]  /*1db0*/  ISETP.GE.AND P1, PT, R40, RZ, PT ;  /* 0x000000ff2800720c */ /* 0x000fe20003f26270 */
[----:B------:R-:W-:Y:S01]  /*1dc0*/  IMAD.MOV R35, RZ, RZ, -R35 ;  /* 0x000000ffff237224 */ /* 0x000fe200078e0a23 */
[----:B------:R-:W-:Y:S01]  /*1dd0*/  IABS R40, R45 ;  /* 0x0000002d00287213 */ /* 0x000fe20000000000 */
[--C-:B------:R-:W-:Y:S01]  /*1de0*/  @!P4 IMAD.IADD R34, R34, 0x1, -R2.reuse ;  /* 0x000000012222c824 */ /* 0x100fe200078e0a02 */
[----:B------:R-:W-:Y:S01]  /*1df0*/  ISETP.GT.U32.AND P4, PT, R2, R33, PT ;  /* 0x000000210200720c */ /* 0x000fe20003f84070 */
[----:B------:R-:W-:Y:S02]  /*1e00*/  @!P5 IMAD.IADD R32, R32, 0x1, -R2 ;  /* 0x000000012020d824 */ /* 0x000fe400078e0a02 */
[----:B------:R-:W-:Y:S01]  /*1e10*/  IMAD.HI.U32 R36, R11, R38, RZ ;  /* 0x000000260b247227 */ /* 0x000fe200078e00ff */
[----:B------:R-:W-:-:S03]  /*1e20*/  ISETP.GT.U32.AND P5, PT, R2, R34, PT ;  /* 0x000000220200720c */ /* 0x000fc60003fa4070 */
[----:B------:R-:W-:Y:S02]  /*1e30*/  IMAD R35, R2, R35, R37 ;  /* 0x0000002302237224 */ /* 0x000fe400078e0225 */
[----:B------:R-:W-:Y:S02]  /*1e40*/  IMAD.MOV R37, RZ, RZ, -R36 ;  /* 0x000000ffff257224 */ /* 0x000fe400078e0a24 */
[----:B------:R-:W-:Y:S01]  /*1e50*/  @!P2 IMAD.IADD R30, R30, 0x1, -R2 ;  /* 0x000000011e1ea824 */ /* 0x000fe200078e0a02 */
[----:B------:R-:W-:Y:S01]  /*1e60*/  ISETP.GE.AND P2, PT, R39, RZ, PT ;  /* 0x000000ff2700720c */ /* 0x000fe20003f46270 */
[C---:B------:R-:W-:Y:S01]  /*1e70*/  IMAD R36, R2.reuse, R37, R38 ;  /* 0x0000002502247224 */ /* 0x040fe200078e0226 */
[----:B------:R-:W-:Y:S01]  /*1e80*/  IABS R39, R44 ;  /* 0x0000002c00277213 */ /* 0x000fe20000000000 */
[--C-:B------:R-:W-:Y:S01]  /*1e90*/  @!P4 IMAD.IADD R33, R33, 0x1, -R2.reuse ;  /* 0x000000012121c824 */ /* 0x100fe200078e0a02 */
[----:B------:R-:W-:Y:S01]  /*1ea0*/  ISETP.GT.U32.AND P4, PT, R2, R35, PT ;  /* 0x000000230200720c */ /* 0x000fe20003f84070 */
[----:B------:R-:W-:Y:S01]  /*1eb0*/  @!P5 IMAD.IADD R34, R34, 0x1, -R2 ;  /* 0x000000012222d824 */ /* 0x000fe200078e0a02 */
[----:B------:R-:W-:Y:S01]  /*1ec0*/  ISETP.GT.U32.AND P5, PT, R2, R36, PT ;  /* 0x000000240200720c */ /* 0x000fe20003fa4070 */
[----:B------:R-:W-:-:S04]  /*1ed0*/  IMAD.HI.U32 R37, R11, R39, RZ ;  /* 0x000000270b257227 */ /* 0x000fc800078e00ff */
[----:B------:R-:W-:Y:S02]  /*1ee0*/  IMAD.MOV R37, RZ, RZ, -R37 ;  /* 0x000000ffff257224 */ /* 0x000fe400078e0a25 */
[----:B------:R-:W-:Y:S01]  /*1ef0*/  @!P3 IMAD.MOV R30, RZ, RZ, -R30 ;  /* 0x000000ffff1eb224 */ /* 0x000fe200078e0a1e */
[C---:B------:R-:W-:Y:S01]  /*1f00*/  ISETP.GT.U32.AND P3, PT, R2.reuse, R32, PT ;  /* 0x000000200200720c */ /* 0x040fe20003f64070 */
[----:B------:R-:W-:Y:S02]  /*1f10*/  IMAD R37, R2, R37, R39 ;  /* 0x0000002502257224 */ /* 0x000fe400078e0227 */
[--C-:B------:R-:W-:Y:S01]  /*1f20*/  @!P4 IMAD.IADD R35, R35, 0x1, -R2.reuse ;  /* 0x000000012323c824 */ /* 0x100fe200078e0a02 */
[----:B------:R-:W-:Y:S01]  /*1f30*/  ISETP.GE.AND P4, PT, R43, RZ, PT ;  /* 0x000000ff2b00720c */ /* 0x000fe20003f86270 */
[----:B------:R-:W-:Y:S02]  /*1f40*/  @!P5 IMAD.IADD R36, R36, 0x1, -R2 ;  /* 0x000000012424d824 */ /* 0x000fe400078e0a02 */
[----:B------:R-:W-:Y:S01]  /*1f50*/  @!P6 IMAD.MOV R33, RZ, RZ, -R33 ;  /* 0x000000ffff21e224 */ /* 0x000fe200078e0a21 */
[C---:B------:R-:W-:Y:S01]  /*1f60*/  ISETP.GT.U32.AND P6, PT, R2.reuse, R37, PT ;  /* 0x000000250200720c */ /* 0x040fe20003fc4070 */
[----:B------:R-:W-:Y:S01]  /*1f70*/  @!P0 IMAD.MOV R31, RZ, RZ, -R31 ;  /* 0x000000ffff1f8224 */ /* 0x000fe200078e0a1f */
[C---:B------:R-:W-:Y:S01]  /*1f80*/  ISETP.GT.U32.AND P0, PT, R2.reuse, R35, PT ;  /* 0x000000230200720c */ /* 0x040fe20003f04070 */
[----:B------:R-:W-:Y:S01]  /*1f90*/  IMAD.HI.U32 R38, R11, R40, RZ ;  /* 0x000000280b267227 */ /* 0x000fe200078e00ff */
[----:B------:R-:W-:-:S03]  /*1fa0*/  ISETP.GT.U32.AND P5, PT, R2, R36, PT ;  /* 0x000000240200720c */ /* 0x000fc60003fa4070 */
[----:B------:R-:W-:Y:S01]  /*1fb0*/  @!P3 IMAD.IADD R32, R32, 0x1, -R2 ;  /* 0x000000012020b824 */ /* 0x000fe200078e0a02 */
[----:B------:R-:W-:Y:S01]  /*1fc0*/  ISETP.GE.AND P3, PT, R41, RZ, PT ;  /* 0x000000ff2900720c */ /* 0x000fe20003f66270 */
[----:B------:R-:W-:Y:S02]  /*1fd0*/  IMAD.MOV R41, RZ, RZ, -R38 ;  /* 0x000000ffff297224 */ /* 0x000fe400078e0a26 */
[----:B------:R-:W-:-:S04]  /*1fe0*/  IMAD.HI.U32 R39, R11, R42, RZ ;  /* 0x0000002a0b277227 */ /* 0x000fc800078e00ff */
[C---:B------:R-:W-:Y:S01]  /*1ff0*/  IMAD R38, R2.reuse, R41, R40 ;  /* 0x0000002902267224 */ /* 0x040fe200078e0228 */
[----:B------:R-:W-:Y:S01]  /*2000*/  IADD3 R40, R3, 0x1e, RZ ;  /* 0x0000001e03287810 */ /* 0x000fe20007ffe0ff */
[--C-:B------:R-:W-:Y:S02]  /*2010*/  @!P6 IMAD.IADD R37, R37, 0x1, -R2.reuse ;  /* 0x000000012525e824 */ /* 0x100fe400078e0a02 */
[----:B------:R-:W-:Y:S01]  /*2020*/  IMAD.MOV R39, RZ, RZ, -R39 ;  /* 0x000000ffff277224 */ /* 0x000fe200078e0a27 */
[----:B------:R-:W-:Y:S01]  /*2030*/  IABS R41, R40 ;  /* 0x0000002800297213 */ /* 0x000fe20000000000 */
[--C-:B------:R-:W-:Y:S01]  /*2040*/  @!P0 IMAD.IADD R35, R35, 0x1, -R2.reuse ;  /* 0x0000000123238824 */ /* 0x100fe200078e0a02 */
[----:B------:R-:W-:Y:S01]  /*2050*/  ISETP.GT.U32.AND P6, PT, R2, R37, PT ;  /* 0x000000250200720c */ /* 0x000fe20003fc4070 */
[----:B------:R-:W-:Y:S01]  /*2060*/  @!P5 IMAD.IADD R36, R36, 0x1, -R2 ;  /* 0x000000012424d824 */ /* 0x000fe200078e0a02 */
[C---:B------:R-:W-:Y:S01]  /*2070*/  ISETP.GT.U32.AND P5, PT, R2.reuse, R38, PT ;  /* 0x000000260200720c */ /* 0x040fe20003fa4070 */
[----:B------:R-:W-:Y:S01]  /*2080*/  IMAD R39, R2, R39, R42 ;  /* 0x0000002702277224 */ /* 0x000fe200078e022a */
[----:B------:R-:W-:Y:S01]  /*2090*/  IADD3 R42, R3, 0x1d, RZ ;  /* 0x0000001d032a7810 */ /* 0x000fe20007ffe0ff */
[----:B------:R-:W-:Y:S01]  /*20a0*/  @!P2 IMAD.MOV R34, RZ, RZ, -R34 ;  /* 0x000000ffff22a224 */ /* 0x000fe200078e0a22 */
[----:B------:R-:W-:Y:S01]  /*20b0*/  ISETP.GE.AND P2, PT, R44, RZ, PT ;  /* 0x000000ff2c00720c */ /* 0x000fe20003f46270 */
[----:B------:R-:W-:Y:S01]  /*20c0*/  @!P3 IMAD.MOV R35, RZ, RZ, -R35 ;  /* 0x000000ffff23b224 */ /* 0x000fe200078e0a23 */
[----:B------:R-:W-:Y:S01]  /*20d0*/  ISETP.GE.AND P3, PT, R40, RZ, PT ;  /* 0x000000ff2800720c */ /* 0x000fe20003f66270 */
[----:B------:R-:W-:Y:S01]  /*20e0*/  IMAD.HI.U32 R40, R11, R41, RZ ;  /* 0x000000290b287227 */ /* 0x000fe200078e00ff */
[----:B------:R-:W-:-:S02]  /*20f0*/  IABS R43, R42 ;  /* 0x0000002a002b7213 */ /* 0x000fc40000000000 */
[----:B------:R-:W-:Y:S01]  /*2100*/  ISETP.GE.AND P0, PT, R46, RZ, PT ;  /* 0x000000ff2e00720c */ /* 0x000fe20003f06270 */
[----:B------:R-:W-:Y:S01]  /*2110*/  @!P4 IMAD.MOV R36, RZ, RZ, -R36 ;  /* 0x000000ffff24c224 */ /* 0x000fe200078e0a24 */
[----:B------:R-:W-:Y:S01]  /*2120*/  ISETP.GT.U32.AND P4, PT, R2, R39, PT ;  /* 0x000000270200720c */ /* 0x000fe20003f84070 */
[----:B------:R-:W-:Y:S01]  /*2130*/  IMAD.MOV R40, RZ, RZ, -R40 ;  /* 0x000000ffff287224 */ /* 0x000fe200078e0a28 */
[----:B------:R-:W-:Y:S01]  /*2140*/  IABS R46, R47 ;  /* 0x0000002f002e7213 */ /* 0x000fe20000000000 */
[--C-:B------:R-:W-:Y:S02]  /*2150*/  @!P5 IMAD.IADD R38, R38, 0x1, -R2.reuse ;  /* 0x000000012626d824 */ /* 0x100fe400078e0a02 */
[----:B------:R-:W-:Y:S01]  /*2160*/  @!P6 IMAD.IADD R37, R37, 0x1, -R2 ;  /* 0x000000012525e824 */ /* 0x000fe200078e0a02 */
[----:B------:R-:W-:Y:S01]  /*2170*/  ISETP.GE.AND P6, PT, R42, RZ, PT ;  /* 0x000000ff2a00720c */ /* 0x000fe20003fc6270 */
[C---:B------:R-:W-:Y:S01]  /*2180*/  IMAD R40, R2.reuse, R40, R41 ;  /* 0x0000002802287224 */ /* 0x040fe200078e0229 */
[----:B------:R-:W-:Y:S01]  /*2190*/  ISETP.GT.U32.AND P5, PT, R2, R38, PT ;  /* 0x000000260200720c */ /* 0x000fe20003fa4070 */
[----:B------:R-:W-:-:S02]  /*21a0*/  @!P2 IMAD.MOV R37, RZ, RZ, -R37 ;  /* 0x000000ffff25a224 */ /* 0x000fc400078e0a25 */
[----:B------:R-:W-:Y:S01]  /*21b0*/  @!P1 IMAD.MOV R32, RZ, RZ, -R32 ;  /* 0x000000ffff209224 */ /* 0x000fe200078e0a20 */
[C---:B------:R-:W-:Y:S01]  /*21c0*/  ISETP.GT.U32.AND P2, PT, R2.reuse, R40, PT ;  /* 0x000000280200720c */ /* 0x040fe20003f44070 */
[--C-:B------:R-:W-:Y:S01]  /*21d0*/  @!P4 IMAD.IADD R39, R39, 0x1, -R2.reuse ;  /* 0x000000012727c824 */ /* 0x100fe200078e0a02 */
[----:B------:R-:W-:Y:S01]  /*21e0*/  ISETP.GE.AND P1, PT, R45, RZ, PT ;  /* 0x000000ff2d00720c */ /* 0x000fe20003f26270 */
[----:B------:R-:W-:Y:S01]  /*21f0*/  IMAD.HI.U32 R41, R11, R43, RZ ;  /* 0x0000002b0b297227 */ /* 0x000fe200078e00ff */
[----:B------:R-:W-:Y:S02]  /*2200*/  IADD3 R45, R3, 0x1c, RZ ;  /* 0x0000001c032d7810 */ /* 0x000fe40007ffe0ff */
[----:B------:R-:W-:Y:S01]  /*2210*/  ISETP.GT.U32.AND P4, PT, R2, R39, PT ;  /* 0x000000270200720c */ /* 0x000fe20003f84070 */
[----:B------:R-:W-:Y:S01]  /*2220*/  IMAD.MOV R41, RZ, RZ, -R41 ;  /* 0x000000ffff297224 */ /* 0x000fe200078e0a29 */
[----:B------:R-:W-:Y:S01]  /*2230*/  IABS R44, R45 ;  /* 0x0000002d002c7213 */ /* 0x000fe20000000000 */
[----:B------:R-:W-:Y:S01]  /*2240*/  @!P5 IMAD.IADD R38, R38, 0x1, -R2 ;  /* 0x000000012626d824 */ /* 0x000fe200078e0a02 */
[----:B------:R-:W-:-:S03]  /*2250*/  ISETP.GE.AND P5, PT, R45, RZ, PT ;  /* 0x000000ff2d00720c */ /* 0x000fc60003fa6270 */
[----:B------:R-:W-:-:S04]  /*2260*/  IMAD.HI.U32 R42, R11, R44, RZ ;  /* 0x0000002c0b2a7227 */ /* 0x000fc800078e00ff */
[----:B------:R-:W-:Y:S02]  /*2270*/  @!P2 IMAD.IADD R40, R40, 0x1, -R2 ;  /* 0x000000012828a824 */ /* 0x000fe400078e0a02 */
[----:B------:R-:W-:Y:S02]  /*2280*/  IMAD.MOV R45, RZ, RZ, -R42 ;  /* 0x000000ffff2d7224 */ /* 0x000fe400078e0a2a */
[C---:B------:R-:W-:Y:S01]  /*2290*/  IMAD R42, R2.reuse, R41, R43 ;  /* 0x00000029022a7224 */ /* 0x040fe200078e022b */
[C---:B------:R-:W-:Y:S01]  /*22a0*/  ISETP.GT.U32.AND P2, PT, R2.reuse, R40, PT ;  /* 0x000000280200720c */ /* 0x040fe20003f44070 */
[----:B------:R-:W-:Y:S02]  /*22b0*/  IMAD R43, R2, R45, R44 ;  /* 0x0000002d022b7224 */ /* 0x000fe400078e022c */
[----:B------:R-:W-:-:S04]  /*22c0*/  IMAD.HI.U32 R41, R11, R46, RZ ;  /* 0x0000002e0b297227 */ /* 0x000fc800078e00ff */
[----:B------:R-:W-:Y:S01]  /*22d0*/  @!P4 IMAD.IADD R39, R39, 0x1, -R2 ;  /* 0x000000012727c824 */ /* 0x000fe200078e0a02 */
[C---:B------:R-:W-:Y:S01]  /*22e0*/  ISETP.GT.U32.AND P4, PT, R2.reuse, R42, PT ;  /* 0x0000002a0200720c */ /* 0x040fe20003f84070 */
[----:B------:R-:W-:Y:S02]  /*22f0*/  IMAD.MOV R41, RZ, RZ, -R41 ;  /* 0x000000ffff297224 */ /* 0x000fe400078e0a29 */
[----:B------:R-:W-:Y:S01]  /*2300*/  @!P0 IMAD.MOV R39, RZ, RZ, -R39 ;  /* 0x000000ffff278224 */ /* 0x000fe200078e0a27 */
[C---:B------:R-:W-:Y:S01]  /*2310*/  ISETP.GT.U32.AND P0, PT, R2.reuse, R43, PT ;  /* 0x0000002b0200720c */ /* 0x040fe20003f04070 */
[----:B------:R-:W-:Y:S02]  /*2320*/  IMAD R41, R2, R41, R46 ;  /* 0x0000002902297224 */ /* 0x000fe400078e022e */
[----:B------:R-:W-:Y:S02]  /*2330*/  @!P2 IMAD.IADD R40, R40, 0x1, -R2 ;  /* 0x000000012828a824 */ /* 0x000fe400078e0a02 */
[----:B------:R-:W-:Y:S01]  /*2340*/  @!P1 IMAD.MOV R38, RZ, RZ, -R38 ;  /* 0x000000ffff269224 */ /* 0x000fe200078e0a26 */
[----:B------:R-:W-:Y:S01]  /*2350*/  ISETP.GT.U32.AND P2, PT, R2, R41, PT ;  /* 0x000000290200720c */ /* 0x000fe20003f44070 */
[----:B------:R-:W-:Y:S01]  /*2360*/  IMAD.HI.U32 R45, R11, R48, RZ ;  /* 0x000000300b2d7227 */ /* 0x000fe200078e00ff */
[----:B------:R-:W-:-:S02]  /*2370*/  ISETP.GE.AND P1, PT, R47, RZ, PT ;  /* 0x000000ff2f00720c */ /* 0x000fc40003f26270 */
[----:B------:R-:W-:Y:S01]  /*2380*/  IABS R47, R50 ;  /* 0x00000032002f7213 */ /* 0x000fe20000000000 */
[--C-:B------:R-:W-:Y:S02]  /*2390*/  @!P4 IMAD.IADD R42, R42, 0x1, -R2.reuse ;  /* 0x000000012a2ac824 */ /* 0x100fe400078e0a02 */
[--C-:B------:R-:W-:Y:S02]  /*23a0*/  @!P0 IMAD.IADD R43, R43, 0x1, -R2.reuse ;  /* 0x000000012b2b8824 */ /* 0x100fe400078e0a02 */
[----:B------:R-:W-:Y:S01]  /*23b0*/  IMAD.HI.U32 R44, R11, R47, RZ ;  /* 0x0000002f0b2c7227 */ /* 0x000fe200078e00ff */
[C---:B------:R-:W-:Y:S02]  /*23c0*/  ISETP.GT.U32.AND P4, PT, R2.reuse, R42, PT ;  /* 0x0000002a0200720c */ /* 0x040fe40003f84070 */
[----:B------:R-:W-:Y:S01]  /*23d0*/  ISETP.GT.U32.AND P0, PT, R2, R43, PT ;  /* 0x0000002b0200720c */ /* 0x000fe20003f04070 */
[----:B------:R-:W-:Y:S02]  /*23e0*/  @!P2 IMAD.IADD R41, R41, 0x1, -R2 ;  /* 0x000000012929a824 */ /* 0x000fe400078e0a02 */
[----:B------:R-:W-:-:S02]  /*23f0*/  IMAD.MOV R44, RZ, RZ, -R44 ;  /* 0x000000ffff2c7224 */ /* 0x000fc400078e0a2c */
[----:B------:R-:W-:Y:S01]  /*2400*/  IMAD.HI.U32 R46, R11, R49, RZ ;  /* 0x000000310b2e7227 */ /* 0x000fe200078e00ff */
[----:B------:R-:W-:-:S03]  /*2410*/  ISETP.GT.U32.AND P2, PT, R2, R41, PT ;  /* 0x000000290200720c */ /* 0x000fc60003f44070 */
[----:B------:R-:W-:Y:S02]  /*2420*/  IMAD.MOV R45, RZ, RZ, -R45 ;  /* 0x000000ffff2d7224 */ /* 0x000fe400078e0a2d */
[----:B------:R-:W-:Y:S01]  /*2430*/  IMAD R44, R2, R44, R47 ;  /* 0x0000002c022c7224 */ /* 0x000fe200078e022f */
[----:B------:R-:W-:Y:S01]  /*2440*/  IADD3 R47, R3, 0x17, RZ ;  /* 0x00000017032f7810 */ /* 0x000fe20007ffe0ff */
[----:B------:R-:W-:Y:S01]  /*2450*/  @!P4 IMAD.IADD R42, R42, 0x1, -R2 ;  /* 0x000000012a2ac824 */ /* 0x000fe200078e0a02 */
[----:B------:R-:W-:Y:S01]  /*2460*/  ISETP.GE.AND P4, PT, R51, RZ, PT ;  /* 0x000000ff3300720c */ /* 0x000fe20003f86270 */
[----:B------:R-:W-:Y:S01]  /*2470*/  IMAD.MOV R46, RZ, RZ, -R46 ;  /* 0x000000ffff2e7224 */ /* 0x000fe200078e0a2e */
[----:B------:R-:W-:Y:S01]  /*2480*/  IABS R51, R55 ;  /* 0x0000003700337213 */ /* 0x000fe20000000000 */
[C---:B------:R-:W-:Y:S02]  /*2490*/  IMAD R45, R2.reuse, R45, R48 ;  /* 0x0000002d022d7224 */ /* 0x040fe400078e0230 */
[----:B------:R-:W-:Y:S01]  /*24a0*/  @!P0 IMAD.IADD R43, R43, 0x1, -R2 ;  /* 0x000000012b2b8824 */ /* 0x000fe200078e0a02 */
[C---:B------:R-:W-:Y:S01]  /*24b0*/  ISETP.GT.U32.AND P0, PT, R2.reuse, R44, PT ;  /* 0x0000002c0200720c */ /* 0x040fe20003f04070 */
[C---:B------:R-:W-:Y:S01]  /*24c0*/  IMAD R46, R2.reuse, R46, R49 ;  /* 0x0000002e022e7224 */ /* 0x040fe200078e0231 */
[----:B------:R-:W-:Y:S01]  /*24d0*/  IABS R49, R47 ;  /* 0x0000002f00317213 */ /* 0x000fe20000000000 */
[----:B------:R-:W-:Y:S01]  /*24e0*/  @!P6 IMAD.MOV R42, RZ, RZ, -R42 ;  /* 0x000000ffff2ae224 */ /* 0x000fe200078e0a2a */
[C---:B------:R-:W-:Y:S01]  /*24f0*/  ISETP.GT.U32.AND P6, PT, R2.reuse, R45, PT ;  /* 0x0000002d0200720c */ /* 0x040fe20003fc4070 */
[----:B------:R-:W-:Y:S01]  /*2500*/  @!P2 IMAD.IADD R41, R41, 0x1, -R2 ;  /* 0x000000012929a824 */ /* 0x000fe200078e0a02 */
[----:B------:R-:W-:Y:S01]  /*2510*/  ISETP.GT.U32.AND P2, PT, R2, R46, PT ;  /* 0x0000002e0200720c */ /* 0x000fe20003f44070 */
[----:B------:R-:W-:Y:S01]  /*2520*/  @!P3 IMAD.MOV R40, RZ, RZ, -R40 ;  /* 0x000000ffff28b224 */ /* 0x000fe200078e0a28 */
[----:B------:R-:W-:Y:S01]  /*2530*/  ISETP.GE.AND P3, PT, R50, RZ, PT ;  /* 0x000000ff3200720c */ /* 0x000fe20003f66270 */
[----:B------:R-:W-:Y:S01]  /*2540*/  @!P1 IMAD.MOV R41, RZ, RZ, -R41 ;  /* 0x000000ffff299224 */ /* 0x000fe200078e0a29 */
[----:B------:R-:W-:Y:S01]  /*2550*/  IABS R50, R53 ;  /* 0x0000003500327213 */ /* 0x000fe20000000000 */
[----:B------:R-:W-:Y:S01]  /*2560*/  @!P5 IMAD.MOV R43, RZ, RZ, -R43 ;  /* 0x000000ffff2bd224 */ /* 0x000fe200078e0a2b */
[----:B------:R-:W-:Y:S01]  /*2570*/  ISETP.GE.AND P5, PT, R52, RZ, PT ;  /* 0x000000ff3400720c */ /* 0x000fe20003fa6270 */
[----:B------:R-:W-:Y:S01]  /*2580*/  @!P0 IMAD.IADD R44, R44, 0x1, -R2 ;  /* 0x000000012c2c8824 */ /* 0x000fe200078e0a02 */
[----:B------:R-:W-:Y:S01]  /*2590*/  ISETP.GE.AND P0, PT, R47, RZ, PT ;  /* 0x000000ff2f00720c */ /* 0x000fe20003f06270 */
[----:B------:R-:W-:Y:S01]  /*25a0*/  IMAD.HI.U32 R47, R11, R49, RZ ;  /* 0x000000310b2f7227 */ /* 0x000fe200078e00ff */
[----:B------:R-:W-:-:S03]  /*25b0*/  IABS R52, R56 ;  /* 0x0000003800347213 */ /* 0x000fc60000000000 */
[--C-:B------:R-:W-:Y:S01]  /*25c0*/  @!P6 IMAD.IADD R45, R45, 0x1, -R2.reuse ;  /* 0x000000012d2de824 */ /* 0x100fe200078e0a02 */
[----:B------:R-:W-:Y:S01]  /*25d0*/  ISETP.GT.U32.AND P6, PT, R2, R44, PT ;  /* 0x0000002c0200720c */ /* 0x000fe20003fc4070 */
[----:B------:R-:W-:Y:S02]  /*25e0*/  @!P2 IMAD.IADD R46, R46, 0x1, -R2 ;  /* 0x000000012e2ea824 */ /* 0x000fe400078e0a02 */
[----:B------:R-:W-:Y:S01]  /*25f0*/  IMAD.MOV R47, RZ, RZ, -R47 ;  /* 0x000000ffff2f7224 */ /* 0x000fe200078e0a2f */
[C---:B------:R-:W-:Y:S01]  /*2600*/  ISETP.GT.U32.AND P2, PT, R2.reuse, R45, PT ;  /* 0x0000002d0200720c */ /* 0x040fe20003f44070 */
[----:B------:R-:W-:Y:S01]  /*2610*/  IMAD.HI.U32 R48, R11, R50, RZ ;  /* 0x000000320b307227 */ /* 0x000fe200078e00ff */
[----:B------:R-:W-:-:S03]  /*2620*/  ISETP.GT.U32.AND P1, PT, R2, R46, PT ;  /* 0x0000002e0200720c */ /* 0x000fc60003f24070 */
[----:B------:R-:W-:Y:S02]  /*2630*/  IMAD R47, R2, R47, R49 ;  /* 0x0000002f022f7224 */ /* 0x000fe400078e0231 */
[----:B------:R-:W-:Y:S02]  /*2640*/  IMAD.MOV R49, RZ, RZ, -R48 ;  /* 0x000000ffff317224 */ /* 0x000fe400078e0a30 */
[----:B------:R-:W-:Y:S01]  /*2650*/  @!P6 IMAD.IADD R44, R44, 0x1, -R2 ;  /* 0x000000012c2ce824 */ /* 0x000fe200078e0a02 */
[C---:B------:R-:W-:Y:S01]  /*2660*/  ISETP.GT.U32.AND P6, PT, R2.reuse, R47, PT ;  /* 0x0000002f0200720c */ /* 0x040fe20003fc4070 */
[C---:B------:R-:W-:Y:S02]  /*2670*/  IMAD R48, R2.reuse, R49, R50 ;  /* 0x0000003102307224 */ /* 0x040fe400078e0232 */
[----:B------:R-:W-:Y:S02]  /*2680*/  @!P2 IMAD.IADD R45, R45, 0x1, -R2 ;  /* 0x000000012d2da824 */ /* 0x000fe400078e0a02 */
[----:B------:R-:W-:Y:S01]  /*2690*/  IMAD.HI.U32 R49, R11, R51, RZ ;  /* 0x000000330b317227 */ /* 0x000fe200078e00ff */
[----:B------:R-:W-:-:S03]  /*26a0*/  ISETP.GT.U32.AND P2, PT, R2, R48, PT ;  /* 0x000000300200720c */ /* 0x000fc60003f44070 */
[----:B------:R-:W-:Y:S02]  /*26b0*/  @!P3 IMAD.MOV R44, RZ, RZ, -R44 ;  /* 0x000000ffff2cb224 */ /* 0x000fe400078e0a2c */
[----:B------:R-:W-:Y:S02]  /*26c0*/  IMAD.MOV R49, RZ, RZ, -R49 ;  /* 0x000000ffff317224 */ /* 0x000fe400078e0a31 */
[----:B------:R-:W-:Y:S01]  /*26d0*/  @!P6 IMAD.IADD R47, R47, 0x1, -R2 ;  /* 0x000000012f2fe824 */ /* 0x000fe200078e0a02 */
[----:B------:R-:W-:Y:S01]  /*26e0*/  ISETP.GE.AND P6, PT, R55, RZ, PT ;  /* 0x000000ff3700720c */ /* 0x000fe20003fc6270 */
[----:B------:R-:W-:-:S03]  /*26f0*/  IMAD.HI.U32 R50, R11, R52, RZ ;  /* 0x000000340b327227 */ /* 0x000fc600078e00ff */
[----:B------:R-:W-:Y:S01]  /*2700*/  ISETP.GT.U32.AND P3, PT, R2, R47, PT ;  /* 0x0000002f0200720c */ /* 0x000fe20003f64070 */
[--C-:B------:R-:W-:Y:S02]  /*2710*/  @!P2 IMAD.IADD R48, R48, 0x1, -R2.reuse ;  /* 0x000000013030a824 */ /* 0x100fe400078e0a02 */
[----:B------:R-:W-:Y:S01]  /*2720*/  @!P1 IMAD.IADD R46, R46, 0x1, -R2 ;  /* 0x000000012e2e9824 */ /* 0x000fe200078e0a02 */
[----:B------:R-:W-:Y:S01]  /*2730*/  ISETP.GE.AND P1, PT, R53, RZ, PT ;  /* 0x000000ff3500720c */ /* 0x000fe20003f26270 */
[C---:B------:R-:W-:Y:S01]  /*2740*/  IMAD R49, R2.reuse, R49, R51 ;  /* 0x0000003102317224 */ /* 0x040fe200078e0233 */
[----:B------:R-:W-:Y:S01]  /*2750*/  ISETP.GT.U32.AND P2, PT, R2, R48, PT ;  /* 0x000000300200720c */ /* 0x000fe20003f44070 */
[----:B------:R-:W-:Y:S02]  /*2760*/  IMAD.MOV R53, RZ, RZ, -R50 ;  /* 0x000000ffff357224 */ /* 0x000fe400078e0a32 */
[----:B------:R-:W-:-:S04]  /*2770*/  IMAD.HI.U32 R51, R11, R54, RZ ;  /* 0x000000360b337227 */ /* 0x000fc800078e00ff */
[C---:B------:R-:W-:Y:S01]  /*2780*/  IMAD R50, R2.reuse, R53, R52 ;  /* 0x0000003502327224 */ /* 0x040fe200078e0234 */
[----:B------:R-:W-:Y:S01]  /*2790*/  IADD3 R52, R3, 0x12, RZ ;  /* 0x0000001203347810 */ /* 0x000fe20007ffe0ff */
[----:B------:R-:W-:Y:S02]  /*27a0*/  IMAD.MOV R51, RZ, RZ, -R51 ;  /* 0x000000ffff337224 */ /* 0x000fe400078e0a33 */
[----:B------:R-:W-:Y:S01]  /*27b0*/  @!P3 IMAD.IADD R47, R47, 0x1, -R2 ;  /* 0x000000012f2fb824 */ /* 0x000fe200078e0a02 */
[C---:B------:R-:W-:Y:S01]  /*27c0*/  ISETP.GT.U32.AND P3, PT, R2.reuse, R50, PT ;  /* 0x000000320200720c */ /* 0x040fe20003f64070 */
[----:B------:R-:W-:Y:S01]  /*27d0*/  IMAD R51, R2, R51, R54 ;  /* 0x0000003302337224 */ /* 0x000fe200078e0236 */
[----:B------:R-:W-:Y:S01]  /*27e0*/  IABS R54, R52 ;  /* 0x0000003400367213 */ /* 0x000fe20000000000 */
[----:B------:R-:W-:Y:S02]  /*27f0*/  @!P2 IMAD.IADD R48, R48, 0x1, -R2 ;  /* 0x000000013030a824 */ /* 0x000fe400078e0a02 */
[----:B------:R-:W-:Y:S01]  /*2800*/  @!P4 IMAD.MOV R45, RZ, RZ, -R45 ;  /* 0x000000ffff2dc224 */ /* 0x000fe200078e0a2d */
[C---:B------:R-:W-:Y:S01]  /*2810*/  ISETP.GT.U32.AND P2, PT, R2.reuse, R51, PT ;  /* 0x000000330200720c */ /* 0x040fe20003f44070 */
[----:B------:R-:W-:Y:S01]  /*2820*/  @!P5 IMAD.MOV R46, RZ, RZ, -R46 ;  /* 0x000000ffff2ed224 */ /* 0x000fe200078e0a2e */
[----:B------:R-:W-:Y:S01]  /*2830*/  ISETP.GT.U32.AND P4, PT, R2, R49, PT ;  /* 0x000000310200720c */ /* 0x000fe20003f84070 */
[----:B------:R-:W-:Y:S01]  /*2840*/  @!P0 IMAD.MOV R47, RZ, RZ, -R47 ;  /* 0x000000ffff2f8224 */ /* 0x000fe200078e0a2f */
[----:B------:R-:W-:Y:S01]  /*2850*/  ISETP.GE.AND P5, PT, R56, RZ, PT ;  /* 0x000000ff3800720c */ /* 0x000fe20003fa6270 */
[----:B------:R-:W-:Y:S01]  /*2860*/  @!P1 IMAD.MOV R48, RZ, RZ, -R48 ;  /* 0x000000ffff309224 */ /* 0x000fe200078e0a30 */
[----:B------:R-:W-:Y:S01]  /*2870*/  IABS R56, R58 ;  /* 0x0000003a00387213 */ /* 0x000fe20000000000 */
[----:B------:R-:W-:Y:S01]  /*2880*/  @!P3 IMAD.IADD R50, R50, 0x1, -R2 ;  /* 0x000000013232b824 */ /* 0x000fe200078e0a02 */
[----:B------:R-:W-:Y:S01]  /*2890*/  ISETP.GE.AND P3, PT, R52, RZ, PT ;  /* 0x000000ff3400720c */ /* 0x000fe20003f66270 */
[----:B------:R-:W-:Y:S01]  /*28a0*/  IMAD.HI.U32 R52, R11, R54, RZ ;  /* 0x000000360b347227 */ /* 0x000fe200078e00ff */
[----:B------:R-:W-:-:S03]  /*28b0*/  ISETP.GE.AND P0, PT, R57, RZ, PT ;  /* 0x000000ff3900720c */ /* 0x000fc60003f06270 */
[----:B------:R-:W-:Y:S01]  /*28c0*/  @!P2 IMAD.IADD R51, R51, 0x1, -R2 ;  /* 0x000000013333a824 */ /* 0x000fe200078e0a02 */
[----:B------:R-:W-:Y:S01]  /*28d0*/  ISETP.GT.U32.AND P2, PT, R2, R50, PT ;  /* 0x000000320200720c */ /* 0x000fe20003f44070 */
[----:B------:R-:W-:-:S03]  /*28e0*/  IMAD.HI.U32 R53, R11, R56, RZ ;  /* 0x000000380b357227 */ /* 0x000fc600078e00ff */
[C---:B------:R-:W-:Y:S01]  /*28f0*/  ISETP.GT.U32.AND P1, PT, R2.reuse, R51, PT ;  /* 0x000000330200720c */ /* 0x040fe20003f24070 */
[----:B------:R-:W-:Y:S01]  /*2900*/  IMAD.MOV R55, RZ, RZ, -R52 ;  /* 0x000000ffff377224 */ /* 0x000fe200078e0a34 */
[----:B------:R-:W-:Y:S01]  /*2910*/  IADD3 R52, R3, 0x10, RZ ;  /* 0x0000001003347810 */ /* 0x000fe20007ffe0ff */
[----:B------:R-:W-:Y:S02]  /*2920*/  IMAD.MOV R57, RZ, RZ, -R53 ;  /* 0x000000ffff397224 */ /* 0x000fe400078e0a35 */
[----:B------:R-:W-:Y:S02]  /*2930*/  @!P4 IMAD.IADD R49, R49, 0x1, -R2 ;  /* 0x000000013131c824 */ /* 0x000fe400078e0a02 */
[C---:B------:R-:W-:Y:S01]  /*2940*/  IMAD R53, R2.reuse, R55, R54 ;  /* 0x0000003702357224 */ /* 0x040fe200078e0236 */
[----:B------:R-:W-:Y:S01]  /*2950*/  IADD3 R54, R3, 0xf, RZ ;  /* 0x0000000f03367810 */ /* 0x000fe20007ffe0ff */
[C---:B------:R-:W-:Y:S01]  /*2960*/  IMAD R55, R2.reuse, R57, R56 ;  /* 0x0000003902377224 */ /* 0x040fe200078e0238 */
[----:B------:R-:W-:Y:S01]  /*2970*/  ISETP.GT.U32.AND P4, PT, R2, R49, PT ;  /* 0x000000310200720c */ /* 0x000fe20003f84070 */
[----:B------:R-:W-:Y:S01]  /*2980*/  @!P2 IMAD.IADD R50, R50, 0x1, -R2 ;  /* 0x000000013232a824 */ /* 0x000fe200078e0a02 */
[----:B------:R-:W-:Y:S01]  /*2990*/  ISETP.GE.AND P2, PT, R52, RZ, PT ;  /* 0x000000ff3400720c */ /* 0x000fe20003f46270 */
[----:B------:R-:W-:Y:S01]  /*29a0*/  IMAD.HI.U32 R57, R11, R64, RZ ;  /* 0x000000400b397227 */ /* 0x000fe200078e00ff */
[----:B------:R-:W-:-:S02]  /*29b0*/  IABS R60, R54 ;  /* 0x00000036003c7213 */ /* 0x000fc40000000000 */
[----:B------:R-:W-:Y:S01]  /*29c0*/  IADD3 R56, R3, 0xe, RZ ;  /* 0x0000000e03387810 */ /* 0x000fe20007ffe0ff */
[----:B------:R-:W-:Y:S01]  /*29d0*/  @!P5 IMAD.MOV R50, RZ, RZ, -R50 ;  /* 0x000000ffff32d224 */ /* 0x000fe200078e0a32 */
[----:B------:R-:W-:Y:S01]  /*29e0*/  ISETP.GT.U32.AND P5, PT, R2, R55, PT ;  /* 0x000000370200720c */ /* 0x000fe20003fa4070 */
[----:B------:R-:W-:Y:S01]  /*29f0*/  IMAD.MOV R65, RZ, RZ, -R57 ;  /* 0x000000ffff417224 */ /* 0x000fe200078e0a39 */
[----:B------:R-:W-:Y:S01]  /*2a00*/  IABS R62, R56 ;  /* 0x00000038003e7213 */ /* 0x000fe20000000000 */
[--C-:B------:R-:W-:Y:S01]  /*2a10*/  @!P1 IMAD.IADD R51, R51, 0x1, -R2.reuse ;  /* 0x0000000133339824 */ /* 0x100fe200078e0a02 */
[----:B------:R-:W-:Y:S01]  /*2a20*/  ISETP.GE.AND P1, PT, R54, RZ, PT ;  /* 0x000000ff3600720c */ /* 0x000fe20003f26270 */
[----:B------:R-:W-:Y:S01]  /*2a30*/  @!P4 IMAD.IADD R49, R49, 0x1, -R2 ;  /* 0x000000013131c824 */ /* 0x000fe200078e0a02 */
[----:B------:R-:W-:Y:S01]  /*2a40*/  ISETP.GE.AND P4, PT, R58, RZ, PT ;  /* 0x000000ff3a00720c */ /* 0x000fe20003f86270 */
[----:B------:R-:W-:Y:S01]  /*2a50*/  IMAD.HI.U32 R54, R11, R60, RZ ;  /* 0x0000003c0b367227 */ /* 0x000fe200078e00ff */
[----:B------:R-:W-:-:S03]  /*2a60*/  IABS R58, R52 ;  /* 0x00000034003a7213 */ /* 0x000fc60000000000 */
[----:B------:R-:W-:Y:S01]  /*2a70*/  @!P6 IMAD.MOV R49, RZ, RZ, -R49 ;  /* 0x000000ffff31e224 */ /* 0x000fe200078e0a31 */
[----:B------:R-:W-:Y:S01]  /*2a80*/  ISETP.GT.U32.AND P6, PT, R2, R53, PT ;  /* 0x000000350200720c */ /* 0x000fe20003fc4070 */
[----:B------:R-:W-:Y:S02]  /*2a90*/  @!P5 IMAD.IADD R55, R55, 0x1, -R2 ;  /* 0x000000013737d824 */ /* 0x000fe400078e0a02 */
[----:B------:R-:W-:-:S03]  /*2aa0*/  IMAD.HI.U32 R52, R11, R58, RZ ;  /* 0x0000003a0b347227 */ /* 0x000fc600078e00ff */
[----:B------:R-:W-:Y:S01]  /*2ab0*/  ISETP.GT.U32.AND P5, PT, R2, R55, PT ;  /* 0x000000370200720c */ /* 0x000fe20003fa4070 */
[----:B------:R-:W-:Y:S01]  /*2ac0*/  IMAD.MOV R59, RZ, RZ, -R52 ;  /* 0x000000ffff3b7224 */ /* 0x000fe200078e0a34 */
[----:B------:R-:W-:Y:S01]  /*2ad0*/  IADD3 R52, R3, 0xc, RZ ;  /* 0x0000000c03347810 */ /* 0x000fe20007ffe0ff */
[----:B------:R-:W-:Y:S01]  /*2ae0*/  @!P0 IMAD.MOV R51, RZ, RZ, -R51 ;  /* 0x000000ffff338224 */ /* 0x000fe200078e0a33 */
[----:B------:R-:W-:Y:S01]  /*2af0*/  ISETP.GE.AND P0, PT, R56, RZ, PT ;  /* 0x000000ff3800720c */ /* 0x000fe20003f06270 */
[C---:B------:R-:W-:Y:S01]  /*2b00*/  IMAD R57, R2.reuse, R59, R58 ;  /* 0x0000003b02397224 */ /* 0x040fe200078e023a */
[----:B------:R-:W-:Y:S01]  /*2b10*/  IABS R58, R52 ;  /* 0x00000034003a7213 */ /* 0x000fe20000000000 */
[----:B------:R-:W-:Y:S02]  /*2b20*/  @!P6 IMAD.IADD R53, R53, 0x1, -R2 ;  /* 0x000000013535e824 */ /* 0x000fe400078e0a02 */
[----:B------:R-:W-:Y:S01]  /*2b30*/  IMAD.MOV R61, RZ, RZ, -R54 ;  /* 0x000000ffff3d7224 */ /* 0x000fe200078e0a36 */
[----:B------:R-:W-:Y:S01]  /*2b40*/  IADD3 R54, R3, 0xb, RZ ;  /* 0x0000000b03367810 */ /* 0x000fe20007ffe0ff */
[----:B------:R-:W-:Y:S01]  /*2b50*/  IMAD.HI.U32 R56, R11, R62, RZ ;  /* 0x0000003e0b387227 */ /* 0x000fe200078e00ff */
[----:B------:R-:W-:-:S03]  /*2b60*/  ISETP.GT.U32.AND P6, PT, R2, R53, PT ;  /* 0x000000350200720c */ /* 0x000fc60003fc4070 */
[----:B------:R-:W-:Y:S01]  /*2b70*/  @!P5 IMAD.IADD R55, R55, 0x1, -R2 ;  /* 0x000000013737d824 */ /* 0x000fe200078e0a02 */
[C---:B------:R-:W-:Y:S01]  /*2b80*/  ISETP.GT.U32.AND P5, PT, R2.reuse, R57, PT ;  /* 0x000000390200720c */ /* 0x040fe20003fa4070 */
[----:B------:R-:W-:Y:S02]  /*2b90*/  IMAD R59, R2, R61, R60 ;  /* 0x0000003d023b7224 */ /* 0x000fe400078e023c */
[----:B------:R-:W-:Y:S02]  /*2ba0*/  IMAD.MOV R63, RZ, RZ, -R56 ;  /* 0x000000ffff3f7224 */ /* 0x000fe400078e0a38 */
[----:B------:R-:W-:-:S04]  /*2bb0*/  IMAD.HI.U32 R56, R11, R71, RZ ;  /* 0x000000470b387227 */ /* 0x000fc800078e00ff */
[----:B------:R-:W-:Y:S01]  /*2bc0*/  @!P6 IMAD.IADD R53, R53, 0x1, -R2 ;  /* 0x000000013535e824 */ /* 0x000fe200078e0a02 */
[----:B------:R-:W-:Y:S01]  /*2bd0*/  ISETP.GE.AND P6, PT, R66, RZ, PT ;  /* 0x000000ff4200720c */ /* 0x000fe20003fc6270 */
[C---:B------:R-:W-:Y:S02]  /*2be0*/  IMAD R61, R2.reuse, R63, R62 ;  /* 0x0000003f023d7224 */ /* 0x040fe400078e023e */
[----:B------:R-:W-:Y:S02]  /*2bf0*/  @!P5 IMAD.IADD R57, R57, 0x1, -R2 ;  /* 0x000000013939d824 */ /* 0x000fe400078e0a02 */
[----:B------:R-:W-:Y:S02]  /*2c00*/  IMAD.MOV.U32 R60, RZ, RZ, R53 ;  /* 0x000000ffff3c7224 */ /* 0x000fe400078e0035 */
[C---:B------:R-:W-:Y:S01]  /*2c10*/  IMAD R63, R2.reuse, R65, R64 ;  /* 0x00000041023f7224 */ /* 0x040fe200078e0240 */
[----:B------:R-:W-:Y:S01]  /*2c20*/  ISETP.GT.U32.AND P5, PT, R2, R57, PT ;  /* 0x000000390200720c */ /* 0x000fe20003fa4070 */
[----:B------:R-:W-:Y:S01]  /*2c30*/  @!P3 IMAD.MOV R60, RZ, RZ, -R60 ;  /* 0x000000ffff3cb224 */ /* 0x000fe200078e0a3c */
[----:B------:R-:W-:Y:S01]  /*2c40*/  IABS R64, R54 ;  /* 0x0000003600407213 */ /* 0x000fe20000000000 */
[----:B------:R-:W-:Y:S01]  /*2c50*/  IMAD.MOV.U32 R62, RZ, RZ, R55 ;  /* 0x000000ffff3e7224 */ /* 0x000fe200078e0037 */
[----:B------:R-:W-:Y:S01]  /*2c60*/  ISETP.GE.AND P3, PT, R52, RZ, PT ;  /* 0x000000ff3400720c */ /* 0x000fe20003f66270 */
[----:B------:R-:W-:-:S04]  /*2c70*/  IMAD.HI.U32 R52, R11, R58, RZ ;  /* 0x0000003a0b347227 */ /* 0x000fc800078e00ff */
[----:B------:R-:W-:-:S04]  /*2c80*/  IMAD.HI.U32 R53, R11, R64, RZ ;  /* 0x000000400b357227 */ /* 0x000fc800078e00ff */
[----:B------:R-:W-:Y:S01]  /*2c90*/  @!P5 IMAD.IADD R57, R57, 0x1, -R2 ;  /* 0x000000013939d824 */ /* 0x000fe200078e0a02 */
[----:B------:R-:W-:Y:S01]  /*2ca0*/  ISETP.GT.U32.AND P5, PT, R2, R59, PT ;  /* 0x0000003b0200720c */ /* 0x000fe20003fa4070 */
[----:B------:R-:W-:-:S04]  /*2cb0*/  IMAD.HI.U32 R55, R11, R69, RZ ;  /* 0x000000450b377227 */ /* 0x000fc800078e00ff */
[----:B------:R-:W-:Y:S02]  /*2cc0*/  IMAD.MOV R65, RZ, RZ, -R52 ;  /* 0x000000ffff417224 */ /* 0x000fe400078e0a34 */
[----:B------:R-:W-:Y:S02]  /*2cd0*/  IMAD.MOV R53, RZ, RZ, -R53 ;  /* 0x000000ffff357224 */ /* 0x000fe400078e0a35 */
[----:B------:R-:W-:Y:S02]  /*2ce0*/  IMAD.MOV R52, RZ, RZ, -R55 ;  /* 0x000000ffff347224 */ /* 0x000fe400078e0a37 */
[C---:B------:R-:W-:Y:S01]  /*2cf0*/  IMAD R55, R2.reuse, R65, R58 ;  /* 0x0000004102377224 */ /* 0x040fe200078e023a */
[----:B------:R-:W-:Y:S01]  /*2d00*/  IABS R58, R82 ;  /* 0x00000052003a7213 */ /* 0x000fe20000000000 */
[----:B------:R-:W-:Y:S02]  /*2d10*/  @!P5 IMAD.IADD R59, R59, 0x1, -R2 ;  /* 0x000000013b3bd824 */ /* 0x000fe400078e0a02 */
[----:B------:R-:W-:-:S02]  /*2d20*/  IMAD R65, R2, R53, R64 ;  /* 0x0000003502417224 */ /* 0x000fc400078e0240 */
[----:B------:R-:W-:Y:S01]  /*2d30*/  IMAD.MOV.U32 R64, RZ, RZ, R57 ;  /* 0x000000ffff407224 */ /* 0x000fe200078e0039 */
[----:B------:R-:W-:Y:S01]  /*2d40*/  ISETP.GT.U32.AND P5, PT, R2, R59, PT ;  /* 0x0000003b0200720c */ /* 0x000fe20003fa4070 */
[----:B------:R-:W-:Y:S01]  /*2d50*/  @!P4 IMAD.MOV R62, RZ, RZ, -R62 ;  /* 0x000000ffff3ec224 */ /* 0x000fe200078e0a3e */
[----:B------:R-:W-:Y:S01]  /*2d60*/  ISETP.GE.AND P4, PT, R54, RZ, PT ;  /* 0x000000ff3600720c */ /* 0x000fe20003f86270 */
[----:B------:R-:W-:Y:S01]  /*2d70*/  @!P2 IMAD.MOV R64, RZ, RZ, -R64 ;  /* 0x000000ffff40a224 */ /* 0x000fe200078e0a40 */
[----:B------:R-:W-:Y:S01]  /*2d80*/  ISETP.GT.U32.AND P2, PT, R2, R61, PT ;  /* 0x0000003d0200720c */ /* 0x000fe20003f44070 */
[----:B------:R-:W-:-:S04]  /*2d90*/  IMAD.HI.U32 R54, R11, R67, RZ ;  /* 0x000000430b367227 */ /* 0x000fc800078e00ff */
[----:B------:R-:W-:Y:S02]  /*2da0*/  IMAD.MOV R54, RZ, RZ, -R54 ;  /* 0x000000ffff367224 */ /* 0x000fe400078e0a36 */
[----:B------:R-:W-:Y:S02]  /*2db0*/  IMAD.MOV R56, RZ, RZ, -R56 ;  /* 0x000000ffff387224 */ /* 0x000fe400078e0a38 */
[--C-:B------:R-:W-:Y:S01]  /*2dc0*/  @!P5 IMAD.IADD R59, R59, 0x1, -R2.reuse ;  /* 0x000000013b3bd824 */ /* 0x100fe200078e0a02 */
[C---:B------:R-:W-:Y:S01]  /*2dd0*/  ISETP.GT.U32.AND P5, PT, R2.reuse, R63, PT ;  /* 0x0000003f0200720c */ /* 0x040fe20003fa4070 */
[C---:B------:R-:W-:Y:S01]  /*2de0*/  IMAD R67, R2.reuse, R54, R67 ;  /* 0x0000003602437224 */ /* 0x040fe200078e0243 */
[----:B------:R-:W-:Y:S01]  /*2df0*/  IABS R54, R78 ;  /* 0x0000004e00367213 */ /* 0x000fe20000000000 */
[----:B------:R-:W-:Y:S01]  /*2e00*/  @!P2 IMAD.IADD R61, R61, 0x1, -R2 ;  /* 0x000000013d3da824 */ /* 0x000fe200078e0a02 */
[----:B------:R-:W-:Y:S01]  /*2e10*/  ISETP.GT.U32.AND P2, PT, R2, R55, PT ;  /* 0x000000370200720c */ /* 0x000fe20003f44070 */
[----:B------:R-:W-:-:S02]  /*2e20*/  IMAD.MOV.U32 R66, RZ, RZ, R59 ;  /* 0x000000ffff427224 */ /* 0x000fc400078e003b */
[C---:B------:R-:W-:Y:S02]  /*2e30*/  IMAD R69, R2.reuse, R52, R69 ;  /* 0x0000003402457224 */ /* 0x040fe400078e0245 */
[----:B------:R-:W-:Y:S02]  /*2e40*/  @!P1 IMAD.MOV R66, RZ, RZ, -R66 ;  /* 0x000000ffff429224 */ /* 0x000fe400078e0a42 */
[C---:B------:R-:W-:Y:S02]  /*2e50*/  IMAD R71, R2.reuse, R56, R71 ;  /* 0x0000003802477224 */ /* 0x040fe400078e0247 */
[----:B------:R-:W-:Y:S01]  /*2e60*/  @!P5 IMAD.IADD R63, R63, 0x1, -R2 ;  /* 0x000000013f3fd824 */ /* 0x000fe200078e0a02 */
[C---:B------:R-:W-:Y:S01]  /*2e70*/  ISETP.GT.U32.AND P5, PT, R2.reuse, R61, PT ;  /* 0x0000003d0200720c */ /* 0x040fe20003fa4070 */
[----:B------:R-:W0:Y:S01]  /*2e80*/  I2F.RP R56, R85 ;  /* 0x0000005500387306 */ /* 0x000e220000209400 */
[----:B------:R-:W-:Y:S02]  /*2e90*/  IMAD.HI.U32 R52, R11, R54, RZ ;  /* 0x000000360b347227 */ /* 0x000fe400078e00ff */
[----:B------:R-:W-:-:S02]  /*2ea0*/  ISETP.GT.U32.AND P1, PT, R2, R63, PT ;  /* 0x0000003f0200720c */ /* 0x000fc40003f24070 */
[----:B------:R-:W-:Y:S02]  /*2eb0*/  @!P2 IMAD.IADD R55, R55, 0x1, -R2 ;  /* 0x000000013737a824 */ /* 0x000fe400078e0a02 */
[----:B------:R-:W-:Y:S02]  /*2ec0*/  IMAD.MOV R57, RZ, RZ, -R52 ;  /* 0x000000ffff397224 */ /* 0x000fe400078e0a34 */
[----:B------:R-:W-:Y:S01]  /*2ed0*/  IMAD.HI.U32 R53, R11, R73, RZ ;  /* 0x000000490b357227 */ /* 0x000fe200078e00ff */
[----:B------:R-:W-:-:S03]  /*2ee0*/  ISETP.GT.U32.AND P2, PT, R2, R55, PT ;  /* 0x000000370200720c */ /* 0x000fc60003f44070 */
[----:B------:R-:W-:Y:S01]  /*2ef0*/  @!P5 IMAD.IADD R61, R61, 0x1, -R2 ;  /* 0x000000013d3dd824 */ /* 0x000fe200078e0a02 */
[C---:B------:R-:W-:Y:S01]  /*2f00*/  ISETP.GT.U32.AND P5, PT, R2.reuse, R65, PT ;  /* 0x000000410200720c */ /* 0x040fe20003fa4070 */
[C---:B------:R-:W-:Y:S01]  /*2f10*/  IMAD R57, R2.reuse, R57, R54 ;  /* 0x0000003902397224 */ /* 0x040fe200078e0236 */
[----:B0-----:R-:W0:Y:S01]  /*2f20*/  MUFU.RCP R56, R56 ;  /* 0x0000003800387308 */ /* 0x001e220000001000 */
[----:B------:R-:W-:Y:S01]  /*2f30*/  @!P1 IMAD.IADD R63, R63, 0x1, -R2 ;  /* 0x000000013f3f9824 */ /* 0x000fe200078e0a02 */
[----:B------:R-:W-:Y:S01]  /*2f40*/  ISETP.GT.U32.AND P1, PT, R2, R67, PT ;  /* 0x000000430200720c */ /* 0x000fe20003f24070 */
[----:B------:R-:W-:Y:S01]  /*2f50*/  IMAD.MOV R53, RZ, RZ, -R53 ;  /* 0x000000ffff357224 */ /* 0x000fe200078e0a35 */
[----:B------:R-:W-:Y:S01]  /*2f60*/  IADD3 R54, R3, 0x1, RZ ;  /* 0x0000000103367810 */ /* 0x000fe20007ffe0ff */
[----:B------:R-:W-:-:S03]  /*2f70*/  IMAD.HI.U32 R52, R11, R58, RZ ;  /* 0x0000003a0b347227 */ /* 0x000fc600078e00ff */
[----:B------:R-:W-:Y:S01]  /*2f80*/  IABS R81, R54 ;  /* 0x0000003600517213 */ /* 0x000fe20000000000 */
[--C-:B------:R-:W-:Y:S01]  /*2f90*/  @!P2 IMAD.IADD R55, R55, 0x1, -R2.reuse ;  /* 0x000000013737a824 */ /* 0x100fe200078e0a02 */
[C---:B------:R-:W-:Y:S01]  /*2fa0*/  ISETP.GT.U32.AND P2, PT, R2.reuse, R69, PT ;  /* 0x000000450200720c */ /* 0x040fe20003f44070 */
[--C-:B------:R-:W-:Y:S01]  /*2fb0*/  @!P5 IMAD.IADD R65, R65, 0x1, -R2.reuse ;  /* 0x000000014141d824 */ /* 0x100fe200078e0a02 */
[C---:B------:R-:W-:Y:S01]  /*2fc0*/  ISETP.GT.U32.AND P5, PT, R2.reuse, R71, PT ;  /* 0x000000470200720c */ /* 0x040fe20003fa4070 */
[C---:B------:R-:W-:Y:S02]  /*2fd0*/  IMAD R73, R2.reuse, R53, R73 ;  /* 0x0000003502497224 */ /* 0x040fe400078e0249 */
[----:B------:R-:W-:Y:S01]  /*2fe0*/  @!P1 IMAD.IADD R67, R67, 0x1, -R2 ;  /* 0x0000000143439824 */ /* 0x000fe200078e0a02 */
[----:B------:R-:W-:Y:S01]  /*2ff0*/  ISETP.GT.U32.AND P1, PT, R2, R57, PT ;  /* 0x000000390200720c */ /* 0x000fe20003f24070 */
[----:B------:R-:W-:-:S04]  /*3000*/  IMAD.HI.U32 R53, R11, R68, RZ ;  /* 0x000000440b357227 */ /* 0x000fc800078e00ff */
[----:B------:R-:W-:Y:S02]  /*3010*/  IMAD.MOV R75, RZ, RZ, -R52 ;  /* 0x000000ffff4b7224 */ /* 0x000fe400078e0a34 */
[--C-:B------:R-:W-:Y:S01]  /*3020*/  @!P2 IMAD.IADD R69, R69, 0x1, -R2.reuse ;  /* 0x000000014545a824 */ /* 0x100fe200078e0a02 */
[C---:B------:R-:W-:Y:S01]  /*3030*/  ISETP.GT.U32.AND P2, PT, R2.reuse, R65, PT ;  /* 0x000000410200720c */ /* 0x040fe20003f44070 */
[--C-:B------:R-:W-:Y:S01]  /*3040*/  @!P5 IMAD.IADD R71, R71, 0x1, -R2.reuse ;  /* 0x000000014747d824 */ /* 0x100fe200078e0a02 */
[C---:B------:R-:W-:Y:S01]  /*3050*/  ISETP.GT.U32.AND P5, PT, R2.reuse, R67, PT ;  /* 0x000000430200720c */ /* 0x040fe20003fa4070 */
[----:B------:R-:W-:Y:S02]  /*3060*/  IMAD.MOV R53, RZ, RZ, -R53 ;  /* 0x000000ffff357224 */ /* 0x000fe400078e0a35 */
[----:B------:R-:W-:Y:S01]  /*3070*/  @!P1 IMAD.IADD R57, R57, 0x1, -R2 ;  /* 0x0000000139399824 */ /* 0x000fe200078e0a02 */
[C---:B------:R-:W-:Y:S01]  /*3080*/  ISETP.GT.U32.AND P1, PT, R2.reuse, R71, PT ;  /* 0x000000470200720c */ /* 0x040fe20003f24070 */
[----:B------:R-:W-:Y:S01]  /*3090*/  IMAD R59, R2, R75, R58 ;  /* 0x0000004b023b7224 */ /* 0x000fe200078e023a */
[----:B0-----:R-:W-:Y:S01]  /*30a0*/  IADD3 R58, R56, 0xffffffe, RZ ;  /* 0x0ffffffe383a7810 */ /* 0x001fe20007ffe0ff */
[----:B------:R-:W-:Y:S01]  /*30b0*/  @!P0 IMAD.MOV R61, RZ, RZ, -R61 ;  /* 0x000000ffff3d8224 */ /* 0x000fe200078e0a3d */
[C---:B------:R-:W-:Y:S01]  /*30c0*/  ISETP.GT.U32.AND P0, PT, R2.reuse, R69, PT ;  /* 0x000000450200720c */ /* 0x040fe20003f04070 */
[----:B------:R-:W-:Y:S01]  /*30d0*/  @!P6 IMAD.MOV R63, RZ, RZ, -R63 ;  /* 0x000000ffff3fe224 */ /* 0x000fe200078e0a3f */
[C---:B------:R-:W-:Y:S01]  /*30e0*/  ISETP.GT.U32.AND P6, PT, R2.reuse, R57, PT ;  /* 0x000000390200720c */ /* 0x040fe20003fc4070 */
[----:B------:R-:W-:Y:S01]  /*30f0*/  @!P2 IMAD.IADD R65, R65, 0x1, -R2 ;  /* 0x000000014141a824 */ /* 0x000fe200078e0a02 */
[C---:B------:R-:W-:Y:S01]  /*3100*/  ISETP.GT.U32.AND P2, PT, R2.reuse, R73, PT ;  /* 0x000000490200720c */ /* 0x040fe20003f44070 */
[----:B------:R-:W-:-:S02]  /*3110*/  IMAD R75, R2, R53, R68 ;  /* 0x00000035024b7224 */ /* 0x000fc400078e0244 */
[----:B------:R-:W-:-:S04]  /*3120*/  IMAD.HI.U32 R52, R11, R77, RZ ;  /* 0x0000004d0b347227 */ /* 0x000fc800078e00ff */
[----:B------:R-:W-:-:S04]  /*3130*/  IMAD.HI.U32 R53, R11, R79, RZ ;  /* 0x0000004f0b357227 */ /* 0x000fc800078e00ff */
[----:B------:R-:W-:-:S04]  /*3140*/  IMAD.HI.U32 R56, R11, R81, RZ ;  /* 0x000000510b387227 */ /* 0x000fc800078e00ff */
[----:B------:R-:W-:Y:S02]  /*3150*/  IMAD.MOV R52, RZ, RZ, -R52 ;  /* 0x000000ffff347224 */ /* 0x000fe400078e0a34 */
[----:B------:R-:W-:Y:S02]  /*3160*/  IMAD.MOV R53, RZ, RZ, -R53 ;  /* 0x000000ffff357224 */ /* 0x000fe400078e0a35 */
[----:B------:R-:W-:Y:S02]  /*3170*/  IMAD.MOV R56, RZ, RZ, -R56 ;  /* 0x000000ffff387224 */ /* 0x000fe400078e0a38 */
[C---:B------:R-:W-:Y:S02]  /*3180*/  IMAD R77, R2.reuse, R52, R77 ;  /* 0x00000034024d7224 */ /* 0x040fe400078e024d */
[C---:B------:R-:W-:Y:S02]  /*3190*/  IMAD R79, R2.reuse, R53, R79 ;  /* 0x00000035024f7224 */ /* 0x040fe400078e024f */
[C---:B------:R-:W-:Y:S01]  /*31a0*/  IMAD R81, R2.reuse, R56, R81 ;  /* 0x0000003802517224 */ /* 0x040fe200078e0251 */
[----:B------:R-:W0:Y:S01]  /*31b0*/  F2I.FTZ.U32.TRUNC.NTZ R53, R58 ;  /* 0x0000003a00357305 */ /* 0x000e22000021f000 */
[----:B------:R-:W-:Y:S01]  /*31c0*/  @!P5 IMAD.IADD R67, R67, 0x1, -R2 ;  /* 0x000000014343d824 */ /* 0x000fe200078e0a02 */
[----:B------:R-:W-:Y:S01]  /*31d0*/  ISETP.GT.U32.AND P5, PT, R2, R59, PT ;  /* 0x0000003b0200720c */ /* 0x000fe20003fa4070 */
[----:B------:R-:W-:-:S04]  /*31e0*/  IMAD.HI.U32 R11, R11, R83, RZ ;  /* 0x000000530b0b7227 */ /* 0x000fc800078e00ff */
[--C-:B------:R-:W-:Y:S01]  /*31f0*/  @!P0 IMAD.IADD R69, R69, 0x1, -R2.reuse ;  /* 0x0000000145458824 */ /* 0x100fe200078e0a02 */
[C---:B------:R-:W-:Y:S01]  /*3200*/  ISETP.GT.U32.AND P0, PT, R2.reuse, R75, PT ;  /* 0x0000004b0200720c */ /* 0x040fe20003f04070 */
[--C-:B------:R-:W-:Y:S01]  /*3210*/  @!P1 IMAD.IADD R71, R71, 0x1, -R2.reuse ;  /* 0x0000000147479824 */ /* 0x100fe200078e0a02 */
[C---:B------:R-:W-:Y:S01]  /*3220*/  ISETP.GT.U32.AND P1, PT, R2.reuse, R77, PT ;  /* 0x0000004d0200720c */ /* 0x040fe20003f24070 */
[--C-:B------:R-:W-:Y:S01]  /*3230*/  @!P6 IMAD.IADD R57, R57, 0x1, -R2.reuse ;  /* 0x000000013939e824 */ /* 0x100fe200078e0a02 */
[C---:B------:R-:W-:Y:S01]  /*3240*/  ISETP.GT.U32.AND P6, PT, R2.reuse, R79, PT ;  /* 0x0000004f0200720c */ /* 0x040fe20003fc4070 */
[--C-:B------:R-:W-:Y:S01]  /*3250*/  @!P2 IMAD.IADD R73, R73, 0x1, -R2.reuse ;  /* 0x000000014949a824 */ /* 0x100fe200078e0a02 */
[----:B------:R-:W-:Y:S01]  /*3260*/  ISETP.GT.U32.AND P2, PT, R2, R81, PT ;  /* 0x000000510200720c */ /* 0x000fe20003f44070 */
[----:B------:R-:W-:Y:S02]  /*3270*/  IMAD.MOV R11, RZ, RZ, -R11 ;  /* 0x000000ffff0b7224 */ /* 0x000fe400078e0a0b */
[----:B------:R-:W-:-:S02]  /*3280*/  @!P5 IMAD.IADD R59, R59, 0x1, -R2 ;  /* 0x000000013b3bd824 */ /* 0x000fc400078e0a02 */
[----:B------:R-:W-:Y:S02]  /*3290*/  IMAD R83, R2, R11, R83 ;  /* 0x0000000b02537224 */ /* 0x000fe400078e0253 */
[--C-:B------:R-:W-:Y:S01]  /*32a0*/  @!P0 IMAD.IADD R75, R75, 0x1, -R2.reuse ;  /* 0x000000014b4b8824 */ /* 0x100fe200078e0a02 */
[----:B------:R-:W-:Y:S01]  /*32b0*/  ISETP.GE.AND P0, PT, R70, RZ, PT ;  /* 0x000000ff4600720c */ /* 0x000fe20003f06270 */
[--C-:B------:R-:W-:Y:S01]  /*32c0*/  @!P1 IMAD.IADD R77, R77, 0x1, -R2.reuse ;  /* 0x000000014d4d9824 */ /* 0x100fe200078e0a02 */
[----:B------:R-:W-:Y:S01]  /*32d0*/  ISETP.GT.U32.AND P5, PT, R2, R83, PT ;  /* 0x000000530200720c */ /* 0x000fe20003fa4070 */
[--C-:B------:R-:W-:Y:S01]  /*32e0*/  @!P6 IMAD.IADD R79, R79, 0x1, -R2.reuse ;  /* 0x000000014f4fe824 */ /* 0x100fe200078e0a02 */
[----:B------:R-:W-:Y:S01]  /*32f0*/  ISETP.GE.AND P1, PT, R74, RZ, PT ;  /* 0x000000ff4a00720c */ /* 0x000fe20003f26270 */
[----:B------:R-:W-:Y:S01]  /*3300*/  @!P2 IMAD.IADD R81, R81, 0x1, -R2 ;  /* 0x000000015151a824 */ /* 0x000fe200078e0a02 */
[----:B------:R-:W-:Y:S01]  /*3310*/  ISETP.GE.AND P6, PT, R76, RZ, PT ;  /* 0x000000ff4c00720c */ /* 0x000fe20003fc6270 */
[----:B0-----:R-:W-:Y:S01]  /*3320*/  IMAD.MOV R52, RZ, RZ, -R53 ;  /* 0x000000ffff347224 */ /* 0x001fe200078e0a35 */
[----:B------:R-:W-:Y:S01]  /*3330*/  ISETP.GE.AND P2, PT, R78, RZ, PT ;  /* 0x000000ff4e00720c */ /* 0x000fe20003f46270 */
[----:B------:R-:W-:-:S02]  /*3340*/  IMAD.MOV.U32 R68, RZ, RZ, R55 ;  /* 0x000000ffff447224 */ /* 0x000fc400078e0037 */
[----:B------:R-:W-:Y:S02]  /*3350*/  IMAD R11, R52, R85, RZ ;  /* 0x00000055340b7224 */ /* 0x000fe400078e02ff */
[----:B------:R-:W-:Y:S02]  /*3360*/  IMAD.MOV.U32 R52, RZ, RZ, RZ ;  /* 0x000000ffff347224 */ /* 0x000fe400078e00ff */
[----:B------:R-:W-:Y:S01]  /*3370*/  @!P3 IMAD.MOV R68, RZ, RZ, -R68 ;  /* 0x000000ffff44b224 */ /* 0x000fe200078e0a44 */
[----:B------:R-:W-:Y:S01]  /*3380*/  ISETP.GT.U32.AND P3, PT, R2, R73, PT ;  /* 0x000000490200720c */ /* 0x000fe20003f64070 */
[----:B------:R-:W-:Y:S01]  /*3390*/  IMAD.HI.U32 R52, R53, R11, R52 ;  /* 0x0000000b35347227 */ /* 0x000fe200078e0034 */
[----:B------:R-:W-:-:S03]  /*33a0*/  LOP3.LUT R11, R5, 0x7, RZ, 0xc0, !PT ;  /* 0x00000007050b7812 */ /* 0x000fc600078ec0ff */
[----:B------:R-:W-:Y:S01]  /*33b0*/  @!P5 IMAD.IADD R83, R83, 0x1, -R2 ;  /* 0x000000015353d824 */ /* 0x000fe200078e0a02 */
[C---:B------:R-:W-:Y:S01]  /*33c0*/  ISETP.GT.U32.AND P5, PT, R2.reuse, R79, PT ;  /* 0x0000004f0200720c */ /* 0x040fe20003fa4070 */
[----:B------:R-:W-:Y:S02]  /*33d0*/  IMAD.MOV.U32 R70, RZ, RZ, R57 ;  /* 0x000000ffff467224 */ /* 0x000fe400078e0039 */
[----:B------:R-:W-:Y:S01]  /*33e0*/  @!P4 IMAD.MOV R65, RZ, RZ, -R65 ;  /* 0x000000ffff41c224 */ /* 0x000fe200078e0a41 */
[C---:B------:R-:W-:Y:S01]  /*33f0*/  ISETP.GT.U32.AND P4, PT, R2.reuse, R59, PT ;  /* 0x0000003b0200720c */ /* 0x040fe20003f84070 */
[----:B------:R-:W-:Y:S01]  /*3400*/  @!P0 IMAD.MOV R67, RZ, RZ, -R67 ;  /* 0x000000ffff438224 */ /* 0x000fe200078e0a43 */
[C---:B------:R-:W-:Y:S01]  /*3410*/  ISETP.GT.U32.AND P0, PT, R2.reuse, R75, PT ;  /* 0x0000004b0200720c */ /* 0x040fe20003f04070 */
[----:B------:R-:W-:Y:S01]  /*3420*/  @!P1 IMAD.MOV R69, RZ, RZ, -R69 ;  /* 0x000000ffff459224 */ /* 0x000fe200078e0a45 */
[C---:B------:R-:W-:Y:S01]  /*3430*/  ISETP.GT.U32.AND P1, PT, R2.reuse, R77, PT ;  /* 0x0000004d0200720c */ /* 0x040fe20003f24070 */
[----:B------:R-:W-:Y:S01]  /*3440*/  @!P6 IMAD.MOV R71, RZ, RZ, -R71 ;  /* 0x000000ffff47e224 */ /* 0x000fe200078e0a47 */
[C---:B------:R-:W-:Y:S01]  /*3450*/  ISETP.GT.U32.AND P6, PT, R2.reuse, R81, PT ;  /* 0x000000510200720c */ /* 0x040fe20003fc4070 */
[----:B------:R-:W-:Y:S01]  /*3460*/  @!P2 IMAD.MOV R70, RZ, RZ, -R70 ;  /* 0x000000ffff46a224 */ /* 0x000fe200078e0a46 */
[----:B------:R-:W-:Y:S01]  /*3470*/  ISETP.GT.U32.AND P2, PT, R2, R83, PT ;  /* 0x000000530200720c */ /* 0x000fe20003f44070 */
[----:B------:R-:W-:-:S04]  /*3480*/  IMAD.HI.U32 R52, R52, R72, RZ ;  /* 0x0000004834347227 */ /* 0x000fc800078e00ff */
[----:B------:R-:W-:Y:S02]  /*3490*/  IMAD.MOV R52, RZ, RZ, -R52 ;  /* 0x000000ffff347224 */ /* 0x000fe400078e0a34 */
[----:B------:R-:W-:Y:S01]  /*34a0*/  @!P3 IMAD.IADD R73, R73, 0x1, -R2 ;  /* 0x000000014949b824 */ /* 0x000fe200078e0a02 */
[----:B------:R-:W-:Y:S01]  /*34b0*/  ISETP.GE.AND P3, PT, R80, RZ, PT ;  /* 0x000000ff5000720c */ /* 0x000fe20003f66270 */
[----:B------:R-:W-:Y:S01]  /*34c0*/  IMAD R72, R85, R52, R72 ;  /* 0x0000003455487224 */ /* 0x000fe200078e0248 */
[----:B------:R-:W-:Y:S01]  /*34d0*/  SHF.R.S32.HI R52, RZ, 0x2, R5 ;  /* 0x00000002ff347819 */ /* 0x000fe20000011405 */
[--C-:B------:R-:W-:Y:S02]  /*34e0*/  @!P4 IMAD.IADD R59, R59, 0x1, -R2.reuse ;  /* 0x000000013b3bc824 */ /* 0x100fe400078e0a02 */
[--C-:B------:R-:W-:Y:S01]  /*34f0*/  @!P0 IMAD.IADD R75, R75, 0x1, -R2.reuse ;  /* 0x000000014b4b8824 */ /* 0x100fe200078e0a02 */
[----:B------:R-:W-:Y:S01]  /*3500*/  ISETP.GT.U32.AND P4, PT, R85, R72, PT ;  /* 0x000000485500720c */ /* 0x000fe20003f84070 */
[--C-:B------:R-:W-:Y:S01]  /*3510*/  @!P1 IMAD.IADD R77, R77, 0x1, -R2.reuse ;  /* 0x000000014d4d9824 */ /* 0x100fe200078e0a02 */
[----:B------:R-:W-:Y:S01]  /*3520*/  ISETP.GE.AND P0, PT, R82, RZ, PT ;  /* 0x000000ff5200720c */ /* 0x000fe20003f06270 */
[--C-:B------:R-:W-:Y:S01]  /*3530*/  @!P5 IMAD.IADD R79, R79, 0x1, -R2.reuse ;  /* 0x000000014f4fd824 */ /* 0x100fe200078e0a02 */
[----:B------:R-:W-:Y:S01]  /*3540*/  ISETP.GE.AND P1, PT, R84, RZ, PT ;  /* 0x000000ff5400720c */ /* 0x000fe20003f26270 */
[--C-:B------:R-:W-:Y:S01]  /*3550*/  @!P6 IMAD.IADD R81, R81, 0x1, -R2.reuse ;  /* 0x000000015151e824 */ /* 0x100fe200078e0a02 */
[----:B------:R-:W-:Y:S01]  /*3560*/  ISETP.GE.AND P5, PT, R86, RZ, PT ;  /* 0x000000ff5600720c */ /* 0x000fe20003fa6270 */
[----:B------:R-:W-:Y:S01]  /*3570*/  @!P2 IMAD.IADD R83, R83, 0x1, -R2 ;  /* 0x000000015353a824 */ /* 0x000fe200078e0a02 */
[----:B------:R-:W-:Y:S01]  /*3580*/  SGXT R2, R52, 0x1 ;  /* 0x000000013402781a */ /* 0x000fe20000000200 */
[----:B------:R-:W-:Y:S01]  /*3590*/  @!P3 IMAD.MOV R73, RZ, RZ, -R73 ;  /* 0x000000ffff49b224 */ /* 0x000fe200078e0a49 */
[----:B------:R-:W-:Y:S01]  /*35a0*/  ISETP.GE.AND P6, PT, R87, RZ, PT ;  /* 0x000000ff5700720c */ /* 0x000fe20003fc6270 */
[----:B------:R-:W-:Y:S01]  /*35b0*/  IMAD R55, R11, 0x90, RZ ;  /* 0x000000900b377824 */ /* 0x000fe200078e02ff */
[----:B------:R-:W-:Y:S01]  /*35c0*/  LOP3.LUT R2, R2, 0x90, RZ, 0xc0, !PT ;  /* 0x0000009002027812 */ /* 0x000fe200078ec0ff */
[----:B------:R-:W-:Y:S01]  /*35d0*/  IMAD.SHL.U32 R52, R5, 0x2, RZ ;  /* 0x0000000205347824 */ /* 0x000fe200078e00ff */
[----:B------:R-:W-:Y:S01]  /*35e0*/  ISETP.GE.AND P2, PT, R54, RZ, PT ;  /* 0x000000ff3600720c */ /* 0x000fe20003f46270 */
[----:B------:R-:W-:Y:S01]  /*35f0*/  @!P4 IMAD.IADD R72, R72, 0x1, -R85 ;  /* 0x000000014848c824 */ /* 0x000fe200078e0a55 */
[----:B------:R-:W-:Y:S01]  /*3600*/  ISETP.GE.AND P3, PT, R3, RZ, PT ;  /* 0x000000ff0300720c */ /* 0x000fe20003f66270 */
[----:B------:R-:W-:Y:S01]  /*3610*/  @!P1 IMAD.MOV R75, RZ, RZ, -R75 ;  /* 0x000000ffff4b9224 */ /* 0x000fe200078e0a4b */
[----:B------:R-:W-:Y:S01]  /*3620*/  LOP3.LUT R53, R2, 0x60, R193, 0xf8, !PT ;  /* 0x0000006002357812 */ /* 0x000fe200078ef8c1 */
[----:B------:R-:W-:Y:S01]  /*3630*/  IMAD.SHL.U32 R2, R5, 0x10, RZ ;  /* 0x0000001005027824 */ /* 0x000fe200078e00ff */
[----:B------:R-:W-:Y:S01]  /*3640*/  SHF.R.S32.HI R11, RZ, 0x1f, R0 ;  /* 0x0000001fff0b7819 */ /* 0x000fe20000011400 */
[----:B------:R-:W-:Y:S01]  /*3650*/  @!P5 IMAD.MOV R77, RZ, RZ, -R77 ;  /* 0x000000ffff4dd224 */ /* 0x000fe200078e0a4d */
[--C-:B------:R-:W-:Y:S01]  /*3660*/  LOP3.LUT R53, R53, 0x10, R52.reuse, 0x78, !PT ;  /* 0x0000001035357812 */ /* 0x100fe200078e7834 */
[----:B------:R-:W-:Y:S01]  /*3670*/  @!P6 IMAD.MOV R79, RZ, RZ, -R79 ;  /* 0x000000ffff4fe224 */ /* 0x000fe200078e0a4f */
[----:B------:R-:W-:Y:S01]  /*3680*/  LOP3.LUT R194, R2, 0x100, RZ, 0xc0, !PT ;  /* 0x0000010002c27812 */ /* 0x000fe200078ec0ff */
[----:B------:R-:W-:Y:S01]  /*3690*/  CS2R R86, SRZ ;  /* 0x0000000000567805 */ /* 0x000fe2000001ff00 */
[----:B------:R-:W-:Y:S01]  /*36a0*/  LEA.HI R11, R11, R0, RZ, 0x6 ;  /* 0x000000000b0b7211 */ /* 0x000fe200078f30ff */
[----:B------:R-:W-:Y:S01]  /*36b0*/  IMAD.MOV.U32 R0, RZ, RZ, R59 ;  /* 0x000000ffff007224 */ /* 0x000fe200078e003b */
[----:B------:R-:W-:Y:S01]  /*36c0*/  LOP3.LUT R54, R55, 0x30, R52, 0x78, !PT ;  /* 0x0000003037367812 */ /* 0x000fe200078e7834 */
[----:B------:R-:W-:Y:S01]  /*36d0*/  IMAD.IADD R194, R194, 0x1, R53 ;  /* 0x00000001c2c27824 */ /* 0x000fe200078e0235 */
[----:B------:R-:W-:Y:S01]  /*36e0*/  ISETP.GT.U32.AND P4, PT, R85, R72, PT ;  /* 0x000000485500720c */ /* 0x000fe20003f84070 */
[----:B------:R-:W-:Y:S01]  /*36f0*/  @!P0 IMAD.MOV R0, RZ, RZ, -R0 ;  /* 0x000000ffff008224 */ /* 0x000fe200078e0a00 */
[----:B------:R-:W-:Y:S01]  /*3700*/  ISETP.NE.AND P0, PT, RZ, c[0x0][0x17c], PT ;  /* 0x00005f00ff007a0c */ /* 0x000fe20003f05270 */
[----:B------:R-:W-:Y:S01]  /*3710*/  @!P2 IMAD.MOV R81, RZ, RZ, -R81 ;  /* 0x000000ffff51a224 */ /* 0x000fe200078e0a51 */
[----:B------:R-:W-:Y:S01]  /*3720*/  LOP3.LUT R53, RZ, c[0x0][0x17c], RZ, 0x33, !PT ;  /* 0x00005f00ff357a12 */ /* 0x000fe200078e33ff */
[----:B------:R-:W-:Y:S01]  /*3730*/  @!P3 IMAD.MOV R83, RZ, RZ, -R83 ;  /* 0x000000ffff53b224 */ /* 0x000fe200078e0a53 */
[----:B------:R-:W-:-:S02]  /*3740*/  LOP3.LUT R193, R54, 0x400, R193, 0xf8, !PT ;  /* 0x0000040036c17812 */ /* 0x000fc400078ef8c1 */
[----:B------:R-:W-:Y:S01]  /*3750*/  SEL R52, R53, R6, !P0 ;  /* 0x0000000635347207 */ /* 0x000fe20004000000 */
[----:B------:R-:W-:Y:S01]  /*3760*/  IMAD R6, R219, c[0x0][0x188], RZ ;  /* 0x00006200db067a24 */ /* 0x000fe200078e02ff */
[C---:B------:R-:W-:Y:S01]  /*3770*/  SEL R54, R53.reuse, R7, !P0 ;  /* 0x0000000735367207 */ /* 0x040fe20004000000 */
[----:B------:R-:W-:Y:S01]  /*3780*/  IMAD R7, R220, c[0x0][0x188], RZ ;  /* 0x00006200dc077a24 */ /* 0x000fe200078e02ff */
[C---:B------:R-:W-:Y:S01]  /*3790*/  SEL R55, R53.reuse, R8, !P0 ;  /* 0x0000000835377207 */ /* 0x040fe20004000000 */
[----:B------:R-:W-:Y:S01]  /*37a0*/  @!P4 IMAD.IADD R72, R72, 0x1, -R85 ;  /* 0x000000014848c824 */ /* 0x000fe200078e0a55 */
[C---:B------:R-:W-:Y:S01]  /*37b0*/  SEL R56, R53.reuse, R10, !P0 ;  /* 0x0000000a35387207 */ /* 0x040fe20004000000 */
[----:B------:R-:W-:Y:S01]  /*37c0*/  IMAD R52, R52, c[0x0][0x190], RZ ;  /* 0x0000640034347a24 */ /* 0x000fe200078e02ff */
[C---:B------:R-:W-:Y:S01]  /*37d0*/  SEL R57, R53.reuse, R9, !P0 ;  /* 0x0000000935397207 */ /* 0x040fe20004000000 */
[----:B------:R-:W-:Y:S01]  /*37e0*/  IMAD R54, R54, c[0x0][0x190], RZ ;  /* 0x0000640036367a24 */ /* 0x000fe200078e02ff */
[C---:B------:R-:W-:Y:S01]  /*37f0*/  SEL R58, R53.reuse, R12, !P0 ;  /* 0x0000000c353a7207 */ /* 0x040fe20004000000 */
[----:B------:R-:W-:Y:S01]  /*3800*/  IMAD R12, R206, c[0x0][0x18c], RZ ;  /* 0x00006300ce0c7a24 */ /* 0x000fe200078e02ff */
[----:B------:R-:W-:Y:S01]  /*3810*/  SEL R16, R53, R16, !P0 ;  /* 0x0000001035107207 */ /* 0x000fe20004000000 */
        /* <DEDUP_REMOVED lines=10> */
[----:B------:R-:W-:Y:S01]  /*38c0*/  IMAD.MOV.U32 R9, RZ, RZ, c[0x0][0x18c] ;  /* 0x00006300ff097624 */ /* 0x000fe200078e00ff */
[C---:B------:R-:W-:Y:S01]  /*38d0*/  SEL R19, R53.reuse, R19, !P0 ;  /* 0x0000001335137207 */ /* 0x040fe20004000000 */
[----:B------:R-:W-:Y:S01]  /*38e0*/  IMAD.MOV.U32 R10, RZ, RZ, c[0x0][0x188] ;  /* 0x00006200ff0a7624 */ /* 0x000fe200078e00ff */
[C---:B------:R-:W-:Y:S01]  /*38f0*/  SEL R20, R53.reuse, R20, !P0 ;  /* 0x0000001435147207 */ /* 0x040fe20004000000 */
[----:B------:R-:W-:Y:S01]  /*3900*/  IMAD R13, R218, c[0x0][0x188], RZ ;  /* 0x00006200da0d7a24 */ /* 0x000fe200078e02ff */
[----:B------:R-:W-:Y:S01]  /*3910*/  SEL R21, R53, R21, !P0 ;  /* 0x0000001535157207 */ /* 0x000fe20004000000 */
[----:B------:R-:W-:Y:S01]  /*3920*/  IMAD R8, R221, c[0x0][0x188], RZ ;  /* 0x00006200dd087a24 */ /* 0x000fe200078e02ff */
[C---:B------:R-:W-:Y:S01]  /*3930*/  SEL R22, R53.reuse, R22, !P0 ;  /* 0x0000001635167207 */ /* 0x040fe20004000000 */
[----:B------:R-:W-:Y:S01]  /*3940*/  CS2R R84, SRZ ;  /* 0x0000000000547805 */ /* 0x000fe2000001ff00 */
[----:B------:R-:W-:Y:S01]  /*3950*/  SEL R23, R53, R23, !P0 ;  /* 0x0000001735177207 */ /* 0x000fe20004000000 */
[----:B------:R-:W-:Y:S01]  /*3960*/  IMAD.SHL.U32 R9, R9, 0x40, RZ ;  /* 0x0000004009097824 */ /* 0x000fe200078e00ff */
[C---:B------:R-:W-:Y:S01]  /*3970*/  SEL R24, R53.reuse, R24, !P0 ;  /* 0x0000001835187207 */ /* 0x040fe20004000000 */
[----:B------:R-:W-:Y:S01]  /*3980*/  IMAD.SHL.U32 R10, R10, 0x40, RZ ;  /* 0x000000400a0a7824 */ /* 0x000fe200078e00ff */
[----:B------:R-:W-:-:S02]  /*3990*/  SEL R25, R53, R25, !P0 ;  /* 0x0000001935197207 */ /* 0x000fc40004000000 */
[C---:B------:R-:W-:Y:S02]  /*39a0*/  SEL R26, R53.reuse, R26, !P0 ;  /* 0x0000001a351a7207 */ /* 0x040fe40004000000 */
[C---:B------:R-:W-:Y:S02]  /*39b0*/  SEL R27, R53.reuse, R27, !P0 ;  /* 0x0000001b351b7207 */ /* 0x040fe40004000000 */
[C---:B------:R-:W-:Y:S02]  /*39c0*/  SEL R28, R53.reuse, R28, !P0 ;  /* 0x0000001c351c7207 */ /* 0x040fe40004000000 */
[C---:B------:R-:W-:Y:S02]  /*39d0*/  SEL R29, R53.reuse, R29, !P0 ;  /* 0x0000001d351d7207 */ /* 0x040fe40004000000 */
[C---:B------:R-:W-:Y:S01]  /*39e0*/  SEL R30, R53.reuse, R30, !P0 ;  /* 0x0000001e351e7207 */ /* 0x040fe20004000000 */
[----:B------:R-:W-:Y:S01]  /*39f0*/  IMAD R74, R28, c[0x0][0x190], RZ ;  /* 0x000064001c4a7a24 */ /* 0x000fe200078e02ff */
[----:B------:R-:W-:-:S02]  /*3a00*/  SEL R31, R53, R31, !P0 ;  /* 0x0000001f351f7207 */ /* 0x000fc40004000000 */
[C---:B------:R-:W-:Y:S01]  /*3a10*/  SEL R33, R53.reuse, R33, !P0 ;  /* 0x0000002135217207 */ /* 0x040fe20004000000 */
[----:B------:R-:W-:Y:S01]  /*3a20*/  IMAD R101, R30, c[0x0][0x190], RZ ;  /* 0x000064001e657a24 */ /* 0x000fe200078e02ff */
[----:B------:R-:W-:Y:S01]  /*3a30*/  SEL R34, R53, R34, !P0 ;  /* 0x0000002235227207 */ /* 0x000fe20004000000 */
[----:B------:R-:W-:Y:S01]  /*3a40*/  IMAD R103, R31, c[0x0][0x190], RZ ;  /* 0x000064001f677a24 */ /* 0x000fe200078e02ff */
[----:B------:R-:W-:Y:S01]  /*3a50*/  SEL R32, R53, R32, !P0 ;  /* 0x0000002035207207 */ /* 0x000fe20004000000 */
        /* <DEDUP_REMOVED lines=39> */
[----:B------:R-:W-:Y:S01]  /*3cd0*/  SEL R149, R53, R64, !P0 ;  /* 0x0000004035957207 */ /* 0x000fe20004000000 */
        /* <DEDUP_REMOVED lines=33> */
[----:B------:R-:W-:Y:S01]  /*3ef0*/  ISETP.GE.AND P1, PT, R4, RZ, PT ;  /* 0x000000ff0400720c */ /* 0x000fe20003f26270 */
[----:B------:R-:W-:Y:S01]  /*3f00*/  IMAD R151, R151, c[0x0][0x190], RZ ;  /* 0x0000640097977a24 */ /* 0x000fe200078e02ff */
[----:B------:R-:W-:Y:S01]  /*3f10*/  ISETP.NE.AND P0, PT, RZ, c[0x0][0x178], PT ;  /* 0x00005e00ff007a0c */ /* 0x000fe20003f05270 */
[----:B------:R-:W-:Y:S01]  /*3f20*/  IMAD R153, R153, c[0x0][0x190], RZ ;  /* 0x0000640099997a24 */ /* 0x000fe200078e02ff */
[----:B------:R-:W-:Y:S01]  /*3f30*/  SHF.R.S32.HI R53, RZ, 0x1f, R12 ;  /* 0x0000001fff357819 */ /* 0x000fe2000001140c */
[----:B------:R-:W-:Y:S01]  /*3f40*/  IMAD R155, R155, c[0x0][0x190], RZ ;  /* 0x000064009b9b7a24 */ /* 0x000fe200078e02ff */
[----:B------:R-:W-:Y:S01]  /*3f50*/  SHF.R.S32.HI R205, RZ, 0x6, R11 ;  /* 0x00000006ffcd7819 */ /* 0x000fe2000001140b */
[----:B------:R-:W-:Y:S01]  /*3f60*/  IMAD R157, R157, c[0x0][0x190], RZ ;  /* 0x000064009d9d7a24 */ /* 0x000fe200078e02ff */
[----:B------:R-:W-:Y:S01]  /*3f70*/  SHF.L.U64.HI R11, R12, 0x1, R53 ;  /* 0x000000010c0b7819 */ /* 0x000fe20000010235 */
[----:B------:R-:W-:Y:S01]  /*3f80*/  IMAD R53, R16, c[0x0][0x190], RZ ;  /* 0x0000640010357a24 */ /* 0x000fe200078e02ff */
[----:B------:R-:W-:Y:S01]  /*3f90*/  LEA R18, P2, R55, c[0x0][0x168], 0x1 ;  /* 0x00005a0037127a11 */ /* 0x000fe200078408ff */
[----:B------:R-:W-:Y:S01]  /*3fa0*/  IMAD R159, R159, c[0x0][0x190], RZ ;  /* 0x000064009f9f7a24 */ /* 0x000fe200078e02ff */
[----:B------:R-:W-:Y:S01]  /*3fb0*/  LEA R20, P3, R56, c[0x0][0x168], 0x1 ;  /* 0x00005a0038147a11 */ /* 0x000fe200078608ff */
[----:B------:R-:W-:Y:S01]  /*3fc0*/  @!P1 IMAD.MOV R72, RZ, RZ, -R72 ;  /* 0x000000ffff489224 */ /* 0x000fe200078e0a48 */
[----:B------:R-:W-:Y:S01]  /*3fd0*/  LEA R16, P1, R54, c[0x0][0x168], 0x1 ;  /* 0x00005a0036107a11 */ /* 0x000fe200078208ff */
[----:B------:R-:W-:Y:S01]  /*3fe0*/  IMAD R161, R161, c[0x0][0x190], RZ ;  /* 0x00006400a1a17a24 */ /* 0x000fe200078e02ff */
[----:B------:R-:W-:Y:S01]  /*3ff0*/  @!P0 LOP3.LUT R72, RZ, c[0x0][0x178], RZ, 0x33, !PT ;  /* 0x00005e00ff488a12 */ /* 0x000fe200078e33ff */
[----:B------:R-:W-:Y:S01]  /*4000*/  IMAD R163, R163, c[0x0][0x190], RZ ;  /* 0x00006400a3a37a24 */ /* 0x000fe200078e02ff */
[----:B------:R-:W-:Y:S01]  /*4010*/  LEA R14, P0, R52, c[0x0][0x168], 0x1 ;  /* 0x00005a00340e7a11 */ /* 0x000fe200078008ff */
[----:B------:R-:W-:Y:S01]  /*4020*/  IMAD R165, R165, c[0x0][0x190], RZ ;  /* 0x00006400a5a57a24 */ /* 0x000fe200078e02ff */
[----:B------:R-:W-:Y:S01]  /*4030*/  LEA R22, P4, R57, c[0x0][0x168], 0x1 ;  /* 0x00005a0039167a11 */ /* 0x000fe200078808ff */
[----:B------:R-:W-:Y:S01]  /*4040*/  IMAD R72, R72, c[0x0][0x184], RZ ;  /* 0x0000610048487a24 */ /* 0x000fe200078e02ff */
[----:B------:R-:W-:Y:S01]  /*4050*/  LEA.HI.X.SX32 R15, R52, c[0x0][0x16c], 0x1, P0 ;  /* 0x00005b00340f7a11 */ /* 0x000fe200000f0eff */
[----:B------:R-:W-:Y:S01]  /*4060*/  IMAD R167, R167, c[0x0][0x190], RZ ;  /* 0x00006400a7a77a24 */ /* 0x000fe200078e02ff */
[----:B------:R-:W-:Y:S01]  /*4070*/  LEA R24, P5, R58, c[0x0][0x168], 0x1 ;  /* 0x00005a003a187a11 */ /* 0x000fe200078a08ff */
[----:B------:R-:W-:Y:S01]  /*4080*/  IMAD R169, R169, c[0x0][0x190], RZ ;  /* 0x00006400a9a97a24 */ /* 0x000fe200078e02ff */
[C---:B------:R-:W-:Y:S01]  /*4090*/  LEA R224, P6, R72.reuse, c[0x0][0x160], 0x1 ;  /* 0x0000580048e07a11 */ /* 0x040fe200078c08ff */
[----:B------:R-:W-:Y:S01]  /*40a0*/  IMAD R171, R171, c[0x0][0x190], RZ ;  /* 0x00006400abab7a24 */ /* 0x000fe200078e02ff */
[----:B------:R-:W-:Y:S01]  /*40b0*/  LEA R28, P0, R59, c[0x0][0x168], 0x1 ;  /* 0x00005a003b1c7a11 */ /* 0x000fe200078008ff */
[----:B------:R-:W-:Y:S01]  /*40c0*/  IMAD R173, R173, c[0x0][0x190], RZ ;  /* 0x00006400adad7a24 */ /* 0x000fe200078e02ff */
[----:B------:R-:W-:Y:S01]  /*40d0*/  LEA.HI.X.SX32 R225, R72, c[0x0][0x164], 0x1, P6 ;  /* 0x0000590048e17a11 */ /* 0x000fe200030f0eff */
[----:B------:R-:W-:Y:S01]  /*40e0*/  IMAD R175, R175, c[0x0][0x190], RZ ;  /* 0x00006400afaf7a24 */ /* 0x000fe200078e02ff */
[----:B------:R-:W-:Y:S01]  /*40f0*/  LEA R26, P6, R53, c[0x0][0x168], 0x1 ;  /* 0x00005a00351a7a11 */ /* 0x000fe200078c08ff */
[----:B------:R-:W-:Y:S01]  /*4100*/  IMAD R177, R177, c[0x0][0x190], RZ ;  /* 0x00006400b1b17a24 */ /* 0x000fe200078e02ff */
[----:B------:R-:W-:Y:S01]  /*4110*/  LEA.HI.X.SX32 R17, R54, c[0x0][0x16c], 0x1, P1 ;  /* 0x00005b0036117a11 */ /* 0x000fe200008f0eff */
[----:B------:R-:W-:Y:S01]  /*4120*/  IMAD R179, R179, c[0x0][0x190], RZ ;  /* 0x00006400b3b37a24 */ /* 0x000fe200078e02ff */
[----:B------:R-:W-:Y:S01]  /*4130*/  LEA.HI.X.SX32 R19, R55, c[0x0][0x16c], 0x1, P2 ;  /* 0x00005b0037137a11 */ /* 0x000fe200010f0eff */
[----:B------:R-:W-:Y:S01]  /*4140*/  IMAD R181, R181, c[0x0][0x190], RZ ;  /* 0x00006400b5b57a24 */ /* 0x000fe200078e02ff */
[----:B------:R-:W-:Y:S01]  /*4150*/  LEA.HI.X.SX32 R21, R56, c[0x0][0x16c], 0x1, P3 ;  /* 0x00005b0038157a11 */ /* 0x000fe200018f0eff */
[----:B------:R-:W-:Y:S01]  /*4160*/  CS2R R76, SRZ ;  /* 0x00000000004c7805 */ /* 0x000fe2000001ff00 */
[----:B------:R-:W-:Y:S01]  /*4170*/  LEA.HI.X.SX32 R23, R57, c[0x0][0x16c], 0x1, P4 ;  /* 0x00005b0039177a11 */ /* 0x000fe200020f0eff */
[----:B------:R-:W-:Y:S01]  /*4180*/  CS2R R78, SRZ ;  /* 0x00000000004e7805 */ /* 0x000fe2000001ff00 */
[----:B------:R-:W-:Y:S01]  /*4190*/  LEA.HI.X.SX32 R25, R58, c[0x0][0x16c], 0x1, P5 ;  /* 0x00005b003a197a11 */ /* 0x000fe200028f0eff */
[----:B------:R-:W-:Y:S01]  /*41a0*/  IMAD.SHL.U32 R12, R12, 0x2, RZ ;  /* 0x000000020c0c7824 */ /* 0x000fe200078e00ff */
[----:B------:R-:W-:-:S02]  /*41b0*/  LEA.HI.X.SX32 R27, R53, c[0x0][0x16c], 0x1, P6 ;  /* 0x00005b00351b7a11 */ /* 0x000fc400030f0eff */
[----:B------:R-:W-:Y:S02]  /*41c0*/  LEA.HI.X.SX32 R29, R59, c[0x0][0x16c], 0x1, P0 ;  /* 0x00005b003b1d7a11 */ /* 0x000fe400000f0eff */
[----:B------:R-:W-:Y:S02]  /*41d0*/  LEA R30, P1, R60, c[0x0][0x168], 0x1 ;  /* 0x00005a003c1e7a11 */ /* 0x000fe400078208ff */
[----:B------:R-:W-:Y:S02]  /*41e0*/  LEA R32, P2, R61, c[0x0][0x168], 0x1 ;  /* 0x00005a003d207a11 */ /* 0x000fe400078408ff */
[----:B------:R-:W-:Y:S02]  /*41f0*/  LEA R34, P3, R62, c[0x0][0x168], 0x1 ;  /* 0x00005a003e227a11 */ /* 0x000fe400078608ff */
[----:B------:R-:W-:Y:S02]  /*4200*/  LEA R36, P4, R63, c[0x0][0x168], 0x1 ;  /* 0x00005a003f247a11 */ /* 0x000fe400078808ff */
[----:B------:R-:W-:-:S02]  /*4210*/  LEA R38, P5, R64, c[0x0][0x168], 0x1 ;  /* 0x00005a0040267a11 */ /* 0x000fc400078a08ff */
[----:B------:R-:W-:Y:S02]  /*4220*/  LEA R40, P6, R65, c[0x0][0x168], 0x1 ;  /* 0x00005a0041287a11 */ /* 0x000fe400078c08ff */
[----:B------:R-:W-:Y:S02]  /*4230*/  LEA R42, P0, R66, c[0x0][0x168], 0x1 ;  /* 0x00005a00422a7a11 */ /* 0x000fe400078008ff */
[----:B------:R-:W-:Y:S02]  /*4240*/  LEA.HI.X.SX32 R31, R60, c[0x0][0x16c], 0x1, P1 ;  /* 0x00005b003c1f7a11 */ /* 0x000fe400008f0eff */
[----:B------:R-:W-:Y:S02]  /*4250*/  LEA.HI.X.SX32 R33, R61, c[0x0][0x16c], 0x1, P2 ;  /* 0x00005b003d217a11 */ /* 0x000fe400010f0eff */
[----:B------:R-:W-:Y:S02]  /*4260*/  LEA.HI.X.SX32 R35, R62, c[0x0][0x16c], 0x1, P3 ;  /* 0x00005b003e237a11 */ /* 0x000fe400018f0eff */
[----:B------:R-:W-:-:S02]  /*4270*/  LEA.HI.X.SX32 R37, R63, c[0x0][0x16c], 0x1, P4 ;  /* 0x00005b003f257a11 */ /* 0x000fc400020f0eff */
[----:B------:R-:W-:Y:S02]  /*4280*/  LEA.HI.X.SX32 R39, R64, c[0x0][0x16c], 0x1, P5 ;  /* 0x00005b0040277a11 */ /* 0x000fe400028f0eff */
[----:B------:R-:W-:Y:S02]  /*4290*/  LEA.HI.X.SX32 R41, R65, c[0x0][0x16c], 0x1, P6 ;  /* 0x00005b0041297a11 */ /* 0x000fe400030f0eff */
[----:B------:R-:W-:Y:S02]  /*42a0*/  LEA.HI.X.SX32 R43, R66, c[0x0][0x16c], 0x1, P0 ;  /* 0x00005b00422b7a11 */ /* 0x000fe400000f0eff */
[----:B------:R-:W-:Y:S02]  /*42b0*/  LEA R44, P1, R67, c[0x0][0x168], 0x1 ;  /* 0x00005a00432c7a11 */ /* 0x000fe400078208ff */
[----:B------:R-:W-:Y:S02]  /*42c0*/  LEA R46, P2, R68, c[0x0][0x168], 0x1 ;  /* 0x00005a00442e7a11 */ /* 0x000fe400078408ff */
[----:B------:R-:W-:-:S02]  /*42d0*/  LEA R48, P3, R69, c[0x0][0x168], 0x1 ;  /* 0x00005a0045307a11 */ /* 0x000fc400078608ff */
[----:B------:R-:W-:Y:S02]  /*42e0*/  LEA R50, P4, R70, c[0x0][0x168], 0x1 ;  /* 0x00005a0046327a11 */ /* 0x000fe400078808ff */
[----:B------:R-:W-:Y:S02]  /*42f0*/  LEA R52, P5, R71, c[0x0][0x168], 0x1 ;  /* 0x00005a0047347a11 */ /* 0x000fe400078a08ff */
[----:B------:R-:W-:Y:S02]  /*4300*/  LEA R54, P6, R73, c[0x0][0x168], 0x1 ;  /* 0x00005a0049367a11 */ /* 0x000fe400078c08ff */
[----:B------:R-:W-:Y:S02]  /*4310*/  LEA R56, P0, R74, c[0x0][0x168], 0x1 ;  /* 0x00005a004a387a11 */ /* 0x000fe400078008ff */
[----:B------:R-:W-:Y:S02]  /*4320*/  LEA.HI.X.SX32 R45, R67, c[0x0][0x16c], 0x1, P1 ;  /* 0x00005b00432d7a11 */ /* 0x000fe400008f0eff */
[----:B------:R-:W-:-:S02]  /*4330*/  LEA.HI.X.SX32 R47, R68, c[0x0][0x16c], 0x1, P2 ;  /* 0x00005b00442f7a11 */ /* 0x000fc400010f0eff */
[----:B------:R-:W-:Y:S02]  /*4340*/  LEA.HI.X.SX32 R49, R69, c[0x0][0x16c], 0x1, P3 ;  /* 0x00005b0045317a11 */ /* 0x000fe400018f0eff */
[----:B------:R-:W-:Y:S02]  /*4350*/  LEA.HI.X.SX32 R51, R70, c[0x0][0x16c], 0x1, P4 ;  /* 0x00005b0046337a11 */ /* 0x000fe400020f0eff */
[----:B------:R-:W-:Y:S02]  /*4360*/  LEA.HI.X.SX32 R53, R71, c[0x0][0x16c], 0x1, P5 ;  /* 0x00005b0047357a11 */ /* 0x000fe400028f0eff */
[----:B------:R-:W-:Y:S02]  /*4370*/  LEA.HI.X.SX32 R55, R73, c[0x0][0x16c], 0x1, P6 ;  /* 0x00005b0049377a11 */ /* 0x000fe400030f0eff */
[----:B------:R-:W-:Y:S02]  /*4380*/  LEA.HI.X.SX32 R57, R74, c[0x0][0x16c], 0x1, P0 ;  /* 0x00005b004a397a11 */ /* 0x000fe400000f0eff */
[----:B------:R-:W-:-:S02]  /*4390*/  LEA R58, P1, R75, c[0x0][0x168], 0x1 ;  /* 0x00005a004b3a7a11 */ /* 0x000fc400078208ff */
[----:B------:R-:W-:Y:S02]  /*43a0*/  LEA R100, P2, R101, c[0x0][0x168], 0x1 ;  /* 0x00005a0065647a11 */ /* 0x000fe400078408ff */
[----:B------:R-:W-:Y:S02]  /*43b0*/  LEA R102, P3, R103, c[0x0][0x168], 0x1 ;  /* 0x00005a0067667a11 */ /* 0x000fe400078608ff */
[----:B------:R-:W-:Y:S02]  /*43c0*/  LEA R104, P4, R105, c[0x0][0x168], 0x1 ;  /* 0x00005a0069687a11 */ /* 0x000fe400078808ff */
[----:B------:R-:W-:Y:S02]  /*43d0*/  LEA R106, P5, R107, c[0x0][0x168], 0x1 ;  /* 0x00005a006b6a7a11 */ /* 0x000fe400078a08ff */
[----:B------:R-:W-:Y:S02]  /*43e0*/  LEA R108, P6, R109, c[0x0][0x168], 0x1 ;  /* 0x00005a006d6c7a11 */ /* 0x000fe400078c08ff */
[----:B------:R-:W-:-:S02]  /*43f0*/  LEA R110, P0, R111, c[0x0][0x168], 0x1 ;  /* 0x00005a006f6e7a11 */ /* 0x000fc400078008ff */
[----:B------:R-:W-:Y:S02]  /*4400*/  LEA.HI.X.SX32 R59, R75, c[0x0][0x16c], 0x1, P1 ;  /* 0x00005b004b3b7a11 */ /* 0x000fe400008f0eff */
[----:B------:R-:W-:Y:S02]  /*4410*/  LEA.HI.X.SX32 R101, R101, c[0x0][0x16c], 0x1, P2 ;  /* 0x00005b0065657a11 */ /* 0x000fe400010f0eff */
[----:B------:R-:W-:Y:S02]  /*4420*/  LEA.HI.X.SX32 R103, R103, c[0x0][0x16c], 0x1, P3 ;  /* 0x00005b0067677a11 */ /* 0x000fe400018f0eff */
[----:B------:R-:W-:Y:S02]  /*4430*/  LEA.HI.X.SX32 R105, R105, c[0x0][0x16c], 0x1, P4 ;  /* 0x00005b0069697a11 */ /* 0x000fe400020f0eff */
[----:B------:R-:W-:Y:S02]  /*4440*/  LEA.HI.X.SX32 R107, R107, c[0x0][0x16c], 0x1, P5 ;  /* 0x00005b006b6b7a11 */ /* 0x000fe400028f0eff */
        /* <DEDUP_REMOVED lines=65> */
[----:B------:R-:W-:Y:S02]  /*4860*/  LOP3.LUT R0, R5, 0x4, RZ, 0xc0, !PT ;  /* 0x0000000405007812 */ /* 0x000fe400078ec0ff */
[----:B------:R-:W-:-:S02]  /*4870*/  LOP3.LUT R192, R193, 0x40, RZ, 0x3c, !PT ;  /* 0x00000040c1c07812 */ /* 0x000fc400078e3cff */
[----:B------:R-:W-:Y:S02]  /*4880*/  LEA.HI.X.SX32 R169, R169, c[0x0][0x16c], 0x1, P1 ;  /* 0x00005b00a9a97a11 */ /* 0x000fe400008f0eff */
[----:B------:R-:W-:Y:S02]  /*4890*/  LEA.HI.X.SX32 R171, R171, c[0x0][0x16c], 0x1, P2 ;  /* 0x00005b00abab7a11 */ /* 0x000fe400010f0eff */
[----:B------:R-:W-:Y:S02]  /*48a0*/  LEA.HI.X.SX32 R173, R173, c[0x0][0x16c], 0x1, P3 ;  /* 0x00005b00adad7a11 */ /* 0x000fe400018f0eff */
[----:B------:R-:W-:Y:S02]  /*48b0*/  LEA.HI.X.SX32 R175, R175, c[0x0][0x16c], 0x1, P4 ;  /* 0x00005b00afaf7a11 */ /* 0x000fe400020f0eff */
[----:B------:R-:W-:Y:S02]  /*48c0*/  LEA.HI.X.SX32 R177, R177, c[0x0][0x16c], 0x1, P5 ;  /* 0x00005b00b1b17a11 */ /* 0x000fe400028f0eff */
[----:B------:R-:W-:-:S02]  /*48d0*/  LEA.HI.X.SX32 R179, R179, c[0x0][0x16c], 0x1, P6 ;  /* 0x00005b00b3b37a11 */ /* 0x000fc400030f0eff */
[----:B------:R-:W-:Y:S02]  /*48e0*/  LEA.HI.X.SX32 R181, R181, c[0x0][0x16c], 0x1, P0 ;  /* 0x00005b00b5b57a11 */ /* 0x000fe400000f0eff */
.L_x_3:
[----:B------:R-:W-:Y:S01]  /*48f0*/  ISETP.GE.AND P0, PT, R222, UR4, PT ;  /* 0x00000004de007c0c */ /* 0x000fe2000bf06270 */
[----:B------:R-:W-:Y:S01]  /*4900*/  IMAD.WIDE R62, R203, 0x2, R224 ;  /* 0x00000002cb3e7825 */ /* 0x000fe200078e02e0 */
[----:B------:R-:W-:Y:S02]  /*4910*/  PRMT R239, RZ, 0x7610, R239 ;  /* 0x00007610ffef7816 */ /* 0x000fe400000000ef */
[----:B------:R-:W-:Y:S02]  /*4920*/  ISETP.GE.AND P2, PT, R220, UR4, PT ;  /* 0x00000004dc007c0c */ /* 0x000fe4000bf46270 */
[----:B------:R-:W-:Y:S02]  /*4930*/  ISETP.GE.AND P1, PT, R221, UR4, PT ;  /* 0x00000004dd007c0c */ /* 0x000fe4000bf26270 */
[----:B------:R-:W-:-:S05]  /*4940*/  ISETP.GE.AND P3, PT, R219, UR4, PT ;  /* 0x00000004db007c0c */ /* 0x000fca000bf66270 */
[----:B------:R0:W2:Y:S01]  /*4950*/  @!P0 LDG.E.U16 R239, [R62.64] ;  /* 0x000000063eef8981 */ /* 0x0000a2000c1e1500 */
[----:B------:R-:W-:Y:S01]  /*4960*/  PRMT R235, RZ, 0x7610, R235 ;  /* 0x00007610ffeb7816 */ /* 0x000fe200000000eb */
[----:B------:R-:W-:Y:S01]  /*4970*/  IMAD.WIDE R64, R7, 0x2, R224 ;  /* 0x0000000207407825 */ /* 0x000fe200078e02e0 */
[----:B------:R-:W-:Y:S02]  /*4980*/  ISETP.GE.AND P0, PT, R218, UR4, PT ;  /* 0x00000004da007c0c */ /* 0x000fe4000bf06270 */
[----:B------:R-:W-:Y:S01]  /*4990*/  PRMT R234, RZ, 0x7610, R234 ;  /* 0x00007610ffea7816 */ /* 0x000fe200000000ea */
[----:B------:R-:W-:Y:S01]  /*49a0*/  IMAD.WIDE R60, R8, 0x2, R224 ;  /* 0x00000002083c7825 */ /* 0x000fe200078e02e0 */
[----:B------:R1:W3:Y:S01]  /*49b0*/  @!P2 LDG.E.U16 R235, [R64.64] ;  /* 0x0000000640eba981 */ /* 0x0002e2000c1e1500 */
[----:B------:R-:W-:Y:S02]  /*49c0*/  PRMT R233, RZ, 0x7610, R233 ;  /* 0x00007610ffe97816 */ /* 0x000fe400000000e9 */
[----:B0-----:R-:W-:Y:S01]  /*49d0*/  IMAD.WIDE R62, R13, 0x2, R224 ;  /* 0x000000020d3e7825 */ /* 0x001fe200078e02e0 */
[----:B------:R0:W4:Y:S01]  /*49e0*/  @!P1 LDG.E.U16 R234, [R60.64] ;  /* 0x000000063cea9981 */ /* 0x000122000c1e1500 */
[----:B------:R-:W-:-:S02]  /*49f0*/  ISETP.GE.AND P1, PT, R216, UR4, PT ;  /* 0x00000004d8007c0c */ /* 0x000fc4000bf26270 */
[----:B------:R-:W-:Y:S01]  /*4a00*/  ISETP.GE.AND P4, PT, R217, UR4, PT ;  /* 0x00000004d9007c0c */ /* 0x000fe2000bf86270 */
[----:B------:R-:W-:Y:S01]  /*4a10*/  IMAD.WIDE R66, R6, 0x2, R224 ;  /* 0x0000000206427825 */ /* 0x000fe200078e02e0 */
[----:B------:R5:W2:Y:S01]  /*4a20*/  @!P0 LDG.E.U16 R233, [R62.64] ;  /* 0x000000063ee98981 */ /* 0x000aa2000c1e1500 */
[----:B------:R-:W-:Y:S02]  /*4a30*/  PRMT R231, RZ, 0x7610, R231 ;  /* 0x00007610ffe77816 */ /* 0x000fe400000000e7 */
[----:B------:R-:W-:Y:S01]  /*4a40*/  IMAD.WIDE R70, R183, 0x2, R224 ;  /* 0x00000002b7467825 */ /* 0x000fe200078e02e0 */
[----:B------:R-:W-:Y:S02]  /*4a50*/  ISETP.GE.AND P0, PT, R214, UR4, PT ;  /* 0x00000004d6007c0c */ /* 0x000fe4000bf06270 */
[----:B------:R-:W-:-:S03]  /*4a60*/  PRMT R232, RZ, 0x7610, R232 ;  /* 0x00007610ffe87816 */ /* 0x000fc600000000e8 */
[----:B------:R0:W2:Y:S01]  /*4a70*/  @!P1 LDG.E.U16 R231, [R70.64] ;  /* 0x0000000646e79981 */ /* 0x0000a2000c1e1500 */
[----:B------:R-:W-:Y:S01]  /*4a80*/  PRMT R229, RZ, 0x7610, R229 ;  /* 0x00007610ffe57816 */ /* 0x000fe200000000e5 */
[----:B-1----:R-:W-:Y:S01]  /*4a90*/  IMAD.WIDE R64, R185, 0x2, R224 ;  /* 0x00000002b9407825 */ /* 0x002fe200078e02e0 */
[----:B------:R-:W-:Y:S01]  /*4aa0*/  ISETP.GE.AND P1, PT, R212, UR4, PT ;  /* 0x00000004d4007c0c */ /* 0x000fe2000bf26270 */
[----:B------:R1:W2:Y:S01]  /*4ab0*/  @!P3 LDG.E.U16 R232, [R66.64] ;  /* 0x0000000642e8b981 */ /* 0x0002a2000c1e1500 */
[----:B------:R-:W-:-:S03]  /*4ac0*/  PRMT R230, RZ, 0x7610, R230 ;  /* 0x00007610ffe67816 */ /* 0x000fc600000000e6 */
[----:B------:R0:W2:Y:S01]  /*4ad0*/  @!P0 LDG.E.U16 R229, [R64.64] ;  /* 0x0000000640e58981 */ /* 0x0000a2000c1e1500 */
[----:B------:R-:W-:Y:S01]  /*4ae0*/  IMAD.WIDE R68, R182, 0x2, R224 ;  /* 0x00000002b6447825 */ /* 0x000fe200078e02e0 */
[----:B------:R-:W-:Y:S02]  /*4af0*/  ISETP.GE.AND P2, PT, R215, UR4, PT ;  /* 0x00000004d7007c0c */ /* 0x000fe4000bf46270 */
[----:B------:R-:W-:Y:S01]  /*4b00*/  PRMT R227, RZ, 0x7610, R227 ;  /* 0x00007610ffe37816 */ /* 0x000fe200000000e3 */
[----:B-----5:R-:W-:Y:S01]  /*4b10*/  IMAD.WIDE R62, R187, 0x2, R224 ;  /* 0x00000002bb3e7825 */ /* 0x020fe200078e02e0 */
[----:B------:R5:W2:Y:S01]  /*4b20*/  @!P4 LDG.E.U16 R230, [R68.64] ;  /* 0x0000000644e6c981 */ /* 0x000aa2000c1e1500 */
[----:B------:R-:W-:Y:S02]  /*4b30*/  ISETP.GE.AND P4, PT, R210, UR4, PT ;  /* 0x00000004d2007c0c */ /* 0x000fe4000bf86270 */
[----:B------:R-:W-:Y:S01]  /*4b40*/  PRMT R228, RZ, 0x7610, R228 ;  /* 0x00007610ffe47816 */ /* 0x000fe200000000e4 */
[----:B------:R1:W2:Y:S01]  /*4b50*/  @!P1 LDG.E.U16 R227, [R62.64] ;  /* 0x000000063ee39981 */ /* 0x0002a2000c1e1500 */
[----:B0-----:R-:W-:Y:S01]  /*4b60*/  IMAD.WIDE R60, R184, 0x2, R224 ;  /* 0x00000002b83c7825 */ /* 0x001fe200078e02e0 */
[----:B------:R-:W-:-:S03]  /*4b70*/  PRMT R223, RZ, 0x7610, R223 ;  /* 0x00007610ffdf7816 */ /* 0x000fc600000000df */
[--C-:B------:R-:W-:Y:S01]  /*4b80*/  IMAD.WIDE R72, R189, 0x2, R224.reuse ;  /* 0x00000002bd487825 */ /* 0x100fe200078e02e0 */
[----:B------:R0:W2:Y:S01]  /*4b90*/  @!P2 LDG.E.U16 R228, [R60.64] ;  /* 0x000000063ce4a981 */ /* 0x0000a2000c1e1500 */
[----:B------:R-:W-:Y:S02]  /*4ba0*/  ISETP.GE.AND P3, PT, R213, UR4, PT ;  /* 0x00000004d5007c0c */ /* 0x000fe4000bf66270 */
[----:B------:R-:W-:Y:S01]  /*4bb0*/  ISETP.GE.AND P2, PT, R211, UR4, PT ;  /* 0x00000004d3007c0c */ /* 0x000fe2000bf46270 */
[----:B------:R0:W2:Y:S01]  /*4bc0*/  @!P4 LDG.E.U16 R223, [R72.64] ;  /* 0x0000000648dfc981 */ /* 0x0000a2000c1e1500 */
[----:B------:R-:W-:Y:S01]  /*4bd0*/  ISETP.GE.AND P5, PT, R207, UR4, PT ;  /* 0x00000004cf007c0c */ /* 0x000fe2000bfa6270 */
[----:B-1----:R-:W-:Y:S01]  /*4be0*/  IMAD.WIDE R66, R186, 0x2, R224 ;  /* 0x00000002ba427825 */ /* 0x002fe200078e02e0 */
[----:B------:R-:W-:Y:S02]  /*4bf0*/  PRMT R226, RZ, 0x7610, R226 ;  /* 0x00007610ffe27816 */ /* 0x000fe400000000e2 */
[----:B------:R-:W-:Y:S01]  /*4c00*/  PRMT R82, RZ, 0x7610, R82 ;  /* 0x00007610ff527816 */ /* 0x000fe20000000052 */
[----:B-----5:R-:W-:Y:S01]  /*4c10*/  IMAD.WIDE R68, R188, 0x2, R224 ;  /* 0x00000002bc447825 */ /* 0x020fe200078e02e0 */
[----:B------:R-:W-:-:S03]  /*4c20*/  PRMT R83, RZ, 0x7610, R83 ;  /* 0x00007610ff537816 */ /* 0x000fc60000000053 */
[----:B------:R-:W-:Y:S01]  /*4c30*/  IMAD.WIDE R70, R191, 0x2, R224 ;  /* 0x00000002bf467825 */ /* 0x000fe200078e02e0 */
[----:B------:R1:W5:Y:S01]  /*4c40*/  @!P3 LDG.E.U16 R226, [R66.64] ;  /* 0x0000000642e2b981 */ /* 0x000362000c1e1500 */
[----:B------:R-:W-:-:S03]  /*4c50*/  ISETP.GE.AND P3, PT, R209, UR4, PT ;  /* 0x00000004d1007c0c */ /* 0x000fc6000bf66270 */
[----:B------:R1:W2:Y:S01]  /*4c60*/  @!P2 LDG.E.U16 R82, [R68.64] ;  /* 0x000000064452a981 */ /* 0x0002a2000c1e1500 */
[----:B------:R-:W-:-:S03]  /*4c70*/  ISETP.GE.AND P2, PT, R208, UR4, PT ;  /* 0x00000004d0007c0c */ /* 0x000fc6000bf46270 */
[----:B------:R1:W2:Y:S01]  /*4c80*/  @!P5 LDG.E.U16 R83, [R70.64] ;  /* 0x000000064653d981 */ /* 0x0002a2000c1e1500 */
[----:B------:R-:W-:Y:S01]  /*4c90*/  PRMT R98, RZ, 0x7610, R98 ;  /* 0x00007610ff627816 */ /* 0x000fe20000000062 */
[----:B0-----:R-:W-:Y:S01]  /*4ca0*/  IMAD.WIDE R60, R190, 0x2, R224 ;  /* 0x00000002be3c7825 */ /* 0x001fe200078e02e0 */
[----:B------:R-:W-:-:S03]  /*4cb0*/  PRMT R96, RZ, 0x7610, R96 ;  /* 0x00007610ff607816 */ /* 0x000fc60000000060 */
[----:B-1----:R-:W-:Y:S01]  /*4cc0*/  IMAD.WIDE R66, R204, 0x2, R224 ;  /* 0x00000002cc427825 */ /* 0x002fe200078e02e0 */
[----:B------:R0:W2:Y:S04]  /*4cd0*/  @!P3 LDG.E.U16 R98, [R60.64] ;  /* 0x000000063c62b981 */ /* 0x0000a8000c1e1500 */
[----:B------:R1:W2:Y:S04]  /*4ce0*/  @!P2 LDG.E.U16 R96, [R66.64] ;  /* 0x000000064260a981 */ /* 0x0002a8000c1e1500 */
[----:B------:R-:W-:Y:S01]  /*4cf0*/  BAR.SYNC.DEFER_BLOCKING 0x0 ;  /* 0x0000000000007b1d */ /* 0x000fe20000010000 */
[----:B------:R-:W-:-:S02]  /*4d00*/  IADD3 R64, P1, R14, R12, RZ ;  /* 0x0000000c0e407210 */ /* 0x000fc40007f3e0ff */
[----:B------:R-:W-:-:S03]  /*4d10*/  ISETP.GE.AND P0, PT, R206, UR4, PT ;  /* 0x00000004ce007c0c */ /* 0x000fc6000bf06270 */
[----:B------:R-:W-:Y:S01]  /*4d20*/  IMAD.X R65, R15, 0x1, R11, P1 ;  /* 0x000000010f417824 */ /* 0x000fe200008e060b */
[----:B0-----:R-:W-:Y:S02]  /*4d30*/  IADD3 R60, P1, R148, R12, RZ ;  /* 0x0000000c943c7210 */ /* 0x001fe40007f3e0ff */
[----:B------:R-:W-:-:S03]  /*4d40*/  PRMT R80, RZ, 0x7610, R80 ;  /* 0x00007610ff507816 */ /* 0x000fc60000000050 */
[----:B------:R-:W-:Y:S01]  /*4d50*/  IMAD.X R61, R149, 0x1, R11, P1 ;  /* 0x00000001953d7824 */ /* 0x000fe200008e060b */
[-C--:B------:R-:W-:Y:S02]  /*4d60*/  IADD3 R240, P1, R132, R12.reuse, RZ ;  /* 0x0000000c84f07210 */ /* 0x080fe40007f3e0ff */
[----:B------:R-:W-:-:S03]  /*4d70*/  IADD3 R62, P2, R164, R12, RZ ;  /* 0x0000000ca43e7210 */ /* 0x000fc60007f5e0ff */
[--C-:B------:R-:W-:Y:S02]  /*4d80*/  IMAD.X R241, R133, 0x1, R11.reuse, P1 ;  /* 0x0000000185f17824 */ /* 0x100fe400008e060b */
[----:B------:R-:W-:Y:S01]  /*4d90*/  IMAD.X R63, R165, 0x1, R11, P2 ;  /* 0x00000001a53f7824 */ /* 0x000fe200010e060b */
[----:B-1----:R-:W-:Y:S01]  /*4da0*/  IADD3 R66, P2, R116, R12, RZ ;  /* 0x0000000c74427210 */ /* 0x002fe20007f5e0ff */
[----:B------:R0:W3:Y:S01]  /*4db0*/  @!P0 LDG.E.U16 R80, [R64.64] ;  /* 0x0000000640508981 */ /* 0x0000e2000c1e1500 */
[----:B------:R-:W-:-:S03]  /*4dc0*/  PRMT R75, RZ, 0x7610, R75 ;  /* 0x00007610ff4b7816 */ /* 0x000fc6000000004b */
[----:B------:R-:W-:Y:S01]  /*4dd0*/  IMAD.X R67, R117, 0x1, R11, P2 ;  /* 0x0000000175437824 */ /* 0x000fe200010e060b */
[----:B------:R-:W-:Y:S02]  /*4de0*/  PRMT R97, RZ, 0x7610, R97 ;  /* 0x00007610ff617816 */ /* 0x000fe40000000061 */
[----:B------:R-:W-:Y:S02]  /*4df0*/  PRMT R251, RZ, 0x7610, R251 ;  /* 0x00007610fffb7816 */ /* 0x000fe400000000fb */
[----:B------:R1:W3:Y:S01]  /*4e00*/  @!P0 LDG.E.U16 R75, [R66.64] ;  /* 0x00000006424b8981 */ /* 0x0002e2000c1e1500 */
[----:B0-----:R-:W-:-:S03]  /*4e10*/  IADD3 R64, P1, R100, R12, RZ ;  /* 0x0000000c64407210 */ /* 0x001fc60007f3e0ff */
[----:B------:R0:W3:Y:S02]  /*4e20*/  @!P0 LDG.E.U16 R97, [R62.64] ;  /* 0x000000063e618981 */ /* 0x0000e4000c1e1500 */
[--C-:B------:R-:W-:Y:S01]  /*4e30*/  IMAD.X R65, R101, 0x1, R11.reuse, P1 ;  /* 0x0000000165417824 */ /* 0x100fe200008e060b */
[-C--:B------:R-:W-:Y:S01]  /*4e40*/  IADD3 R236, P1, R28, R12.reuse, RZ ;  /* 0x0000000c1cec7210 */ /* 0x080fe20007f3e0ff */
[----:B------:R0:W4:Y:S04]  /*4e50*/  @!P0 LDG.E.U16 R251, [R60.64] ;  /* 0x000000063cfb8981 */ /* 0x000128000c1e1500 */
[----:B------:R-:W-:Y:S01]  /*4e60*/  IMAD.X R237, R29, 0x1, R11, P1 ;  /* 0x000000011ded7824 */ /* 0x000fe200008e060b */
[-C--:B-1----:R-:W-:Y:S02]  /*4e70*/  IADD3 R66, P1, R162, R12.reuse, RZ ;  /* 0x0000000ca2427210 */ /* 0x082fe40007f3e0ff */
[----:B0-----:R-:W-:-:S02]  /*4e80*/  IADD3 R62, P2, R44, R12, RZ ;  /* 0x0000000c2c3e7210 */ /* 0x001fc40007f5e0ff */
[----:B------:R-:W-:Y:S01]  /*4e90*/  PRMT R81, RZ, 0x7610, R81 ;  /* 0x00007610ff517816 */ /* 0x000fe20000000051 */
[--C-:B------:R-:W-:Y:S01]  /*4ea0*/  IMAD.X R67, R163, 0x1, R11.reuse, P1 ;  /* 0x00000001a3437824 */ /* 0x100fe200008e060b */
[-C--:B------:R-:W-:Y:S01]  /*4eb0*/  IADD3 R68, P3, R180, R12.reuse, RZ ;  /* 0x0000000cb4447210 */ /* 0x080fe20007f7e0ff */
[--C-:B------:R-:W-:Y:S01]  /*4ec0*/  IMAD.X R63, R45, 0x1, R11.reuse, P2 ;  /* 0x000000012d3f7824 */ /* 0x100fe200010e060b */
[-C--:B------:R-:W-:Y:S02]  /*4ed0*/  IADD3 R242, P1, R130, R12.reuse, RZ ;  /* 0x0000000c82f27210 */ /* 0x080fe40007f3e0ff */
[----:B------:R-:W-:Y:S01]  /*4ee0*/  IADD3 R60, P2, R178, R12, RZ ;  /* 0x0000000cb23c7210 */ /* 0x000fe20007f5e0ff */
[----:B------:R-:W-:Y:S01]  /*4ef0*/  IMAD.X R69, R181, 0x1, R11, P3 ;  /* 0x00000001b5457824 */ /* 0x000fe200018e060b */
[----:B------:R-:W-:Y:S01]  /*4f00*/  PRMT R99, RZ, 0x7610, R99 ;  /* 0x00007610ff637816 */ /* 0x000fe20000000063 */
[----:B------:R0:W4:Y:S01]  /*4f10*/  @!P0 LDG.E.U16 R81, [R240.64] ;  /* 0x00000006f0518981 */ /* 0x000122000c1e1500 */
[----:B------:R-:W-:Y:S01]  /*4f20*/  PRMT R74, RZ, 0x7610, R74 ;  /* 0x00007610ff4a7816 */ /* 0x000fe2000000004a */
[----:B------:R-:W-:-:S02]  /*4f30*/  IMAD.X R243, R131, 0x1, R11, P1 ;  /* 0x0000000183f37824 */ /* 0x000fc400008e060b */
[----:B------:R-:W-:Y:S01]  /*4f40*/  IMAD.X R61, R179, 0x1, R11, P2 ;  /* 0x00000001b33d7824 */ /* 0x000fe200010e060b */
[----:B------:R1:W4:Y:S01]  /*4f50*/  @!P0 LDG.E.U16 R99, [R68.64] ;  /* 0x0000000644638981 */ /* 0x000322000c1e1500 */
[----:B------:R-:W-:-:S03]  /*4f60*/  PRMT R71, RZ, 0x7610, R71 ;  /* 0x00007610ff477816 */ /* 0x000fc60000000047 */
[----:B------:R1:W4:Y:S01]  /*4f70*/  @!P0 LDG.E.U16 R74, [R60.64] ;  /* 0x000000063c4a8981 */ /* 0x000322000c1e1500 */
[-C--:B0-----:R-:W-:Y:S02]  /*4f80*/  IADD3 R240, P1, R114, R12.reuse, RZ ;  /* 0x0000000c72f07210 */ /* 0x081fe40007f3e0ff */
[----:B------:R-:W-:Y:S01]  /*4f90*/  PRMT R73, RZ, 0x7610, R73 ;  /* 0x00007610ff497816 */ /* 0x000fe20000000049 */
[----:B------:R0:W4:Y:S01]  /*4fa0*/  @!P0 LDG.E.U16 R71, [R62.64] ;  /* 0x000000063e478981 */ /* 0x000122000c1e1500 */
[----:B-1----:R-:W-:Y:S01]  /*4fb0*/  PRMT R69, RZ, 0x7610, R69 ;  /* 0x00007610ff457816 */ /* 0x002fe20000000045 */
[----:B------:R-:W-:Y:S01]  /*4fc0*/  IMAD.X R241, R115, 0x1, R11, P1 ;  /* 0x0000000173f17824 */ /* 0x000fe200008e060b */
[----:B------:R-:W-:Y:S02]  /*4fd0*/  PRMT R72, RZ, 0x7610, R72 ;  /* 0x00007610ff487816 */ /* 0x000fe40000000048 */
[----:B------:R1:W4:Y:S01]  /*4fe0*/  @!P0 LDG.E.U16 R73, [R64.64] ;  /* 0x0000000640498981 */ /* 0x000322000c1e1500 */
[----:B------:R-:W-:-:S03]  /*4ff0*/  IADD3 R60, P1, R58, R12, RZ ;  /* 0x0000000c3a3c7210 */ /* 0x000fc60007f3e0ff */
[----:B------:R1:W4:Y:S01]  /*5000*/  @!P0 LDG.E.U16 R69, [R236.64] ;  /* 0x00000006ec458981 */ /* 0x000322000c1e1500 */
[----:B0-----:R-:W-:Y:S01]  /*5010*/  PRMT R62, RZ, 0x7610, R62 ;  /* 0x00007610ff3e7816 */ /* 0x001fe2000000003e */
[----:B------:R-:W-:Y:S01]  /*5020*/  IMAD.X R61, R59, 0x1, R11, P1 ;  /* 0x000000013b3d7824 */ /* 0x000fe200008e060b */
[----:B------:R-:W-:Y:S01]  /*5030*/  PRMT R68, RZ, 0x7610, R68 ;  /* 0x00007610ff447816 */ /* 0x000fe20000000044 */
[----:B------:R0:W4:Y:S01]  /*5040*/  @!P0 LDG.E.U16 R72, [R66.64] ;  /* 0x0000000642488981 */ /* 0x000122000c1e1500 */
[----:B-1----:R-:W-:-:S03]  /*5050*/  IADD3 R64, P2, R146, R12, RZ ;  /* 0x0000000c92407210 */ /* 0x002fc60007f5e0ff */
[----:B------:R1:W4:Y:S01]  /*5060*/  @!P0 LDG.E.U16 R62, [R242.64] ;  /* 0x00000006f23e8981 */ /* 0x000322000c1e1500 */
[-C--:B------:R-:W-:Y:S02]  /*5070*/  IADD3 R236, P1, R42, R12.reuse, RZ ;  /* 0x0000000c2aec7210 */ /* 0x080fe40007f3e0ff */
[----:B------:R-:W-:Y:S01]  /*5080*/  PRMT R70, RZ, 0x7610, R70 ;  /* 0x00007610ff467816 */ /* 0x000fe20000000046 */
[----:B------:R0:W4:Y:S02]  /*5090*/  @!P0 LDG.E.U16 R68, [R240.64] ;  /* 0x00000006f0448981 */ /* 0x000124000c1e1500 */
[--C-:B------:R-:W-:Y:S01]  /*50a0*/  IMAD.X R237, R43, 0x1, R11.reuse, P1 ;  /* 0x000000012bed7824 */ /* 0x100fe200008e060b */
[----:B-1----:R-:W-:Y:S01]  /*50b0*/  IADD3 R242, P1, R26, R12, RZ ;  /* 0x0000000c1af27210 */ /* 0x002fe20007f3e0ff */
[----:B------:R-:W-:Y:S01]  /*50c0*/  IMAD.X R65, R147, 0x1, R11, P2 ;  /* 0x0000000193417824 */ /* 0x000fe200010e060b */
[----:B0-----:R-:W-:-:S03]  /*50d0*/  PRMT R66, RZ, 0x7610, R66 ;  /* 0x00007610ff427816 */ /* 0x001fc60000000042 */
[--C-:B------:R-:W-:Y:S01]  /*50e0*/  IMAD.X R243, R27, 0x1, R11.reuse, P1 ;  /* 0x000000011bf37824 */ /* 0x100fe200008e060b */
[-C--:B------:R-:W-:Y:S01]  /*50f0*/  IADD3 R240, P1, R176, R12.reuse, RZ ;  /* 0x0000000cb0f07210 */ /* 0x080fe20007f3e0ff */
[----:B------:R0:W4:Y:S04]  /*5100*/  @!P0 LDG.E.U16 R70, [R64.64] ;  /* 0x0000000640468981 */ /* 0x000128000c1e1500 */
[----:B------:R1:W4:Y:S01]  /*5110*/  @!P0 LDG.E.U16 R66, [R60.64] ;  /* 0x000000063c428981 */ /* 0x000322000c1e1500 */
[----:B------:R-:W-:Y:S01]  /*5120*/  IMAD.X R241, R177, 0x1, R11, P1 ;  /* 0x00000001b1f17824 */ /* 0x000fe200008e060b */
[----:B0-----:R-:W-:Y:S02]  /*5130*/  PRMT R64, RZ, 0x7610, R64 ;  /* 0x00007610ff407816 */ /* 0x001fe40000000040 */
[----:B-1----:R-:W-:-:S04]  /*5140*/  IADD3 R60, P1, R160, R12, RZ ;  /* 0x0000000ca03c7210 */ /* 0x002fc80007f3e0ff */
[----:B------:R0:W4:Y:S01]  /*5150*/  @!P0 LDG.E.U16 R64, [R236.64] ;  /* 0x00000006ec408981 */ /* 0x000122000c1e1500 */
[----:B------:R-:W-:Y:S01]  /*5160*/  PRMT R252, RZ, 0x7610, R252 ;  /* 0x00007610fffc7816 */ /* 0x000fe200000000fc */
[----:B------:R-:W-:Y:S01]  /*5170*/  IMAD.X R61, R161, 0x1, R11, P1 ;  /* 0x00000001a13d7824 */ /* 0x000fe200008e060b */
[----:B------:R-:W-:-:S04]  /*5180*/  PRMT R249, RZ, 0x7610, R249 ;  /* 0x00007610fff97816 */ /* 0x000fc800000000f9 */
[----:B------:R1:W4:Y:S01]  /*5190*/  @!P0 LDG.E.U16 R252, [R242.64] ;  /* 0x00000006f2fc8981 */ /* 0x000322000c1e1500 */
[----:B0-----:R-:W-:-:S03]  /*51a0*/  IADD3 R236, P1, R144, R12, RZ ;  /* 0x0000000c90ec7210 */ /* 0x001fc60007f3e0ff */
[----:B------:R0:W4:Y:S02]  /*51b0*/  @!P0 LDG.E.U16 R249, [R240.64] ;  /* 0x00000006f0f98981 */ /* 0x000124000c1e1500 */
[----:B------:R-:W-:Y:S01]  /*51c0*/  IMAD.X R237, R145, 0x1, R11, P1 ;  /* 0x0000000191ed7824 */ /* 0x000fe200008e060b */
[----:B-1----:R-:W-:Y:S02]  /*51d0*/  IADD3 R242, P1, R128, R12, RZ ;  /* 0x0000000c80f27210 */ /* 0x002fe40007f3e0ff */
[----:B------:R-:W-:-:S03]  /*51e0*/  PRMT R67, RZ, 0x7610, R67 ;  /* 0x00007610ff437816 */ /* 0x000fc60000000043 */
[----:B------:R-:W-:Y:S01]  /*51f0*/  IMAD.X R243, R129, 0x1, R11, P1 ;  /* 0x0000000181f37824 */ /* 0x000fe200008e060b */
[----:B0-----:R-:W-:Y:S02]  /*5200*/  IADD3 R240, P1, R112, R12, RZ ;  /* 0x0000000c70f07210 */ /* 0x001fe40007f3e0ff */
[----:B------:R0:W4:Y:S01]  /*5210*/  @!P0 LDG.E.U16 R67, [R60.64] ;  /* 0x000000063c438981 */ /* 0x000122000c1e1500 */
[----:B------:R-:W-:Y:S02]  /*5220*/  PRMT R65, RZ, 0x7610, R65 ;  /* 0x00007610ff417816 */ /* 0x000fe40000000041 */
[----:B------:R-:W-:Y:S01]  /*5230*/  IMAD.X R241, R113, 0x1, R11, P1 ;  /* 0x0000000171f17824 */ /* 0x000fe200008e060b */
[----:B------:R-:W-:-:S03]  /*5240*/  PRMT R63, RZ, 0x7610, R63 ;  /* 0x00007610ff3f7816 */ /* 0x000fc6000000003f */
[----:B------:R1:W4:Y:S01]  /*5250*/  @!P0 LDG.E.U16 R65, [R236.64] ;  /* 0x00000006ec418981 */ /* 0x000322000c1e1500 */
[----:B0-----:R-:W-:-:S03]  /*5260*/  IADD3 R60, P1, R56, R12, RZ ;  /* 0x0000000c383c7210 */ /* 0x001fc60007f3e0ff */
[----:B------:R0:W4:Y:S02]  /*5270*/  @!P0 LDG.E.U16 R63, [R242.64] ;  /* 0x00000006f23f8981 */ /* 0x000124000c1e1500 */
[----:B------:R-:W-:Y:S01]  /*5280*/  IMAD.X R61, R57, 0x1, R11, P1 ;  /* 0x00000001393d7824 */ /* 0x000fe200008e060b */
[----:B-1----:R-:W-:Y:S02]  /*5290*/  IADD3 R236, P1, R40, R12, RZ ;  /* 0x0000000c28ec7210 */ /* 0x002fe40007f3e0ff */
[----:B0-----:R-:W-:-:S03]  /*52a0*/  PRMT R243, RZ, 0x7610, R243 ;  /* 0x00007610fff37816 */ /* 0x001fc600000000f3 */
[----:B------:R-:W-:Y:S01]  /*52b0*/  IMAD.X R237, R41, 0x1, R11, P1 ;  /* 0x0000000129ed7824 */ /* 0x000fe200008e060b */
[----:B------:R-:W-:-:S04]  /*52c0*/  PRMT R245, RZ, 0x7610, R245 ;  /* 0x00007610fff57816 */ /* 0x000fc800000000f5 */
[----:B------:R0:W5:Y:S04]  /*52d0*/  @!P0 LDG.E.U16 R243, [R236.64] ;  /* 0x00000006ecf38981 */ /* 0x000168000c1e1500 */
[----:B------:R1:W5:Y:S01]  /*52e0*/  @!P0 LDG.E.U16 R245, [R60.64] ;  /* 0x000000063cf58981 */ /* 0x000362000c1e1500 */
[----:B0-----:R-:W-:-:S05]  /*52f0*/  IADD3 R236, P1, R24, R12, RZ ;  /* 0x0000000c18ec7210 */ /* 0x001fca0007f3e0ff */
[----:B------:R-:W-:Y:S01]  /*5300*/  IMAD.X R237, R25, 0x1, R11, P1 ;  /* 0x0000000119ed7824 */ /* 0x000fe200008e060b */
[----:B-1----:R-:W-:Y:S02]  /*5310*/  IADD3 R60, P1, R174, R12, RZ ;  /* 0x0000000cae3c7210 */ /* 0x002fe40007f3e0ff */
[----:B------:R-:W-:Y:S02]  /*5320*/  PRMT R247, RZ, 0x7610, R247 ;  /* 0x00007610fff77816 */ /* 0x000fe400000000f7 */
[----:B------:R-:W-:Y:S01]  /*5330*/  PRMT R250, RZ, 0x7610, R250 ;  /* 0x00007610fffa7816 */ /* 0x000fe200000000fa */
[----:B------:R-:W-:-:S03]  /*5340*/  IMAD.X R61, R175, 0x1, R11, P1 ;  /* 0x00000001af3d7824 */ /* 0x000fc600008e060b */
[----:B------:R0:W5:Y:S04]  /*5350*/  @!P0 LDG.E.U16 R247, [R240.64] ;  /* 0x00000006f0f78981 */ /* 0x000168000c1e1500 */
[----:B------:R1:W5:Y:S01]  /*5360*/  @!P0 LDG.E.U16 R250, [R60.64] ;  /* 0x000000063cfa8981 */ /* 0x000362000c1e1500 */
[----:B0-----:R-:W-:Y:S02]  /*5370*/  PRMT R241, RZ, 0x7610, R241 ;  /* 0x00007610fff17816 */ /* 0x001fe400000000f1 */
[----:B-1----:R-:W-:-:S04]  /*5380*/  IADD3 R60, P1, R158, R12, RZ ;  /* 0x0000000c9e3c7210 */ /* 0x002fc80007f3e0ff */
[----:B------:R0:W5:Y:S01]  /*5390*/  @!P0 LDG.E.U16 R241, [R236.64] ;  /* 0x00000006ecf18981 */ /* 0x000162000c1e1500 */
[----:B------:R-:W-:Y:S01]  /*53a0*/  IMAD.X R61, R159, 0x1, R11, P1 ;  /* 0x000000019f3d7824 */ /* 0x000fe200008e060b */
[----:B------:R-:W-:Y:S02]  /*53b0*/  PRMT R246, RZ, 0x7610, R246 ;  /* 0x00007610fff67816 */ /* 0x000fe400000000f6 */
[----:B0-----:R-:W-:-:S05]  /*53c0*/  IADD3 R236, P1, R142, R12, RZ ;  /* 0x0000000c8eec7210 */ /* 0x001fca0007f3e0ff */
[----:B------:R-:W-:Y:S01]  /*53d0*/  IMAD.X R237, R143, 0x1, R11, P1 ;  /* 0x000000018fed7824 */ /* 0x000fe200008e060b */
[----:B------:R-:W-:-:S04]  /*53e0*/  PRMT R248, RZ, 0x7610, R248 ;  /* 0x00007610fff87816 */ /* 0x000fc800000000f8 */
[----:B------:R0:W5:Y:S04]  /*53f0*/  @!P0 LDG.E.U16 R246, [R236.64] ;  /* 0x00000006ecf68981 */ /* 0x000168000c1e1500 */
[----:B------:R1:W5:Y:S01]  /*5400*/  @!P0 LDG.E.U16 R248, [R60.64] ;  /* 0x000000063cf88981 */ /* 0x000362000c1e1500 */
[----:B0-----:R-:W-:-:S05]  /*5410*/  IADD3 R236, P1, R126, R12, RZ ;  /* 0x0000000c7eec7210 */ /* 0x001fca0007f3e0ff */
[----:B------:R-:W-:Y:S01]  /*5420*/  IMAD.X R237, R127, 0x1, R11, P1 ;  /* 0x000000017fed7824 */ /* 0x000fe200008e060b */
[----:B-1----:R-:W-:Y:S02]  /*5430*/  IADD3 R60, P1, R110, R12, RZ ;  /* 0x0000000c6e3c7210 */ /* 0x002fe40007f3e0ff */
[----:B------:R-:W-:-:S03]  /*5440*/  PRMT R242, RZ, 0x7610, R242 ;  /* 0x00007610fff27816 */ /* 0x000fc600000000f2 */
[----:B------:R-:W-:Y:S01]  /*5450*/  IMAD.X R61, R111, 0x1, R11, P1 ;  /* 0x000000016f3d7824 */ /* 0x000fe200008e060b */
[----:B------:R-:W-:-:S04]  /*5460*/  PRMT R244, RZ, 0x7610, R244 ;  /* 0x00007610fff47816 */ /* 0x000fc800000000f4 */
[----:B------:R0:W5:Y:S01]  /*5470*/  @!P0 LDG.E.U16 R242, [R60.64] ;  /* 0x000000063cf28981 */ /* 0x000162000c1e1500 */
[----:B------:R-:W-:-:S03]  /*5480*/  PRMT R240, RZ, 0x7610, R240 ;  /* 0x00007610fff07816 */ /* 0x000fc600000000f0 */
[----:B------:R1:W5:Y:S01]  /*5490*/  @!P0 LDG.E.U16 R244, [R236.64] ;  /* 0x00000006ecf48981 */ /* 0x000362000c1e1500 */
[----:B0-----:R-:W-:-:S05]  /*54a0*/  IADD3 R60, P1, R54, R12, RZ ;  /* 0x0000000c363c7210 */ /* 0x001fca0007f3e0ff */
[--C-:B------:R-:W-:Y:S01]  /*54b0*/  IMAD.X R61, R55, 0x1, R11.reuse, P1 ;  /* 0x00000001373d7824 */ /* 0x100fe200008e060b */
[----:B-1----:R-:W-:Y:S02]  /*54c0*/  IADD3 R236, P1, R38, R12, RZ ;  /* 0x0000000c26ec7210 */ /* 0x002fe40007f3e0ff */
[----:B------:R-:W-:Y:S02]  /*54d0*/  PRMT R238, RZ, 0x7610, R238 ;  /* 0x00007610ffee7816 */ /* 0x000fe400000000ee */
[----:B------:R0:W5:Y:S01]  /*54e0*/  @!P0 LDG.E.U16 R240, [R60.64] ;  /* 0x000000063cf08981 */ /* 0x000162000c1e1500 */
[----:B------:R-:W-:-:S05]  /*54f0*/  IMAD.X R237, R39, 0x1, R11, P1 ;  /* 0x0000000127ed7824 */ /* 0x000fca00008e060b */
[----:B------:R1:W5:Y:S01]  /*5500*/  @!P0 LDG.E.U16 R238, [R236.64] ;  /* 0x00000006ecee8981 */ /* 0x000362000c1e1500 */
[----:B0-----:R-:W-:-:S05]  /*5510*/  IADD3 R60, P1, R22, R12, RZ ;  /* 0x0000000c163c7210 */ /* 0x001fca0007f3e0ff */
[----:B------:R-:W-:Y:S01]  /*5520*/  IMAD.X R61, R23, 0x1, R11, P1 ;  /* 0x00000001173d7824 */ /* 0x000fe200008e060b */
[----:B-1----:R-:W-:Y:S01]  /*5530*/  PRMT R236, RZ, 0x7610, R236 ;  /* 0x00007610ffec7816 */ /* 0x002fe200000000ec */
[----:B--2---:R0:W-:Y:S05]  /*5540*/  STS.U16 [R202+0x2000], R239 ;  /* 0x002000efca007388 */ /* 0x0041ea0000000400 */
[----:B------:R1:W2:Y:S01]  /*5550*/  @!P0 LDG.E.U16 R236, [R60.64] ;  /* 0x000000063cec8981 */ /* 0x0002a2000c1e1500 */
[----:B0-----:R-:W-:Y:S02]  /*5560*/  PRMT R239, RZ, 0x7610, R239 ;  /* 0x00007610ffef7816 */ /* 0x001fe400000000ef */
[----:B-1----:R-:W-:-:S05]  /*5570*/  IADD3 R60, P1, R172, R12, RZ ;  /* 0x0000000cac3c7210 */ /* 0x002fca0007f3e0ff */
[----:B------:R-:W-:-:S05]  /*5580*/  IMAD.X R61, R173, 0x1, R11, P1 ;  /* 0x00000001ad3d7824 */ /* 0x000fca00008e060b */
[----:B------:R0:W2:Y:S01]  /*5590*/  @!P0 LDG.E.U16 R239, [R60.64] ;  /* 0x000000063cef8981 */ /* 0x0000a2000c1e1500 */
[----:B------:R-:W-:Y:S02]  /*55a0*/  PRMT R237, RZ, 0x7610, R237 ;  /* 0x00007610ffed7816 */ /* 0x000fe400000000ed */
[----:B0-----:R-:W-:-:S05]  /*55b0*/  IADD3 R60, P1, R156, R12, RZ ;  /* 0x0000000c9c3c7210 */ /* 0x001fca0007f3e0ff */
[----:B------:R-:W-:Y:S01]  /*55c0*/  IMAD.X R61, R157, 0x1, R11, P1 ;  /* 0x000000019d3d7824 */ /* 0x000fe200008e060b */
[----:B---3--:R0:W-:Y:S04]  /*55d0*/  STS.U16 [R202+0x2100], R235 ;  /* 0x002100ebca007388 */ /* 0x0081e80000000400 */
[----:B------:R1:W3:Y:S01]  /*55e0*/  @!P0 LDG.E.U16 R237, [R60.64] ;  /* 0x000000063ced8981 */ /* 0x0002e2000c1e1500 */
[----:B0-----:R-:W-:Y:S02]  /*55f0*/  PRMT R235, RZ, 0x7610, R235 ;  /* 0x00007610ffeb7816 */ /* 0x001fe400000000eb */
[----:B-1----:R-:W-:-:S05]  /*5600*/  IADD3 R60, P1, R140, R12, RZ ;  /* 0x0000000c8c3c7210 */ /* 0x002fca0007f3e0ff */
[----:B------:R-:W-:Y:S01]  /*5610*/  IMAD.X R61, R141, 0x1, R11, P1 ;  /* 0x000000018d3d7824 */ /* 0x000fe200008e060b */
[----:B------:R0:W-:Y:S04]  /*5620*/  STS.U16 [R202+0x2200], R233 ;  /* 0x002200e9ca007388 */ /* 0x0001e80000000400 */
[----:B------:R1:W2:Y:S01]  /*5630*/  @!P0 LDG.E.U16 R235, [R60.64] ;  /* 0x000000063ceb8981 */ /* 0x0002a2000c1e1500 */
        /* <DEDUP_REMOVED lines=23> */
[----:B------:R-:W-:Y:S04]  /*57b0*/  STS.U16 [R202+0x2700], R83 ;  /* 0x00270053ca007388 */ /* 0x000fe80000000400 */
[----:B------:R0:W2:Y:S04]  /*57c0*/  @!P0 LDG.E.U16 R223, [R60.64] ;  /* 0x000000063cdf8981 */ /* 0x0000a8000c1e1500 */
[----:B----4-:R1:W-:Y:S01]  /*57d0*/  STS.U16 [R201+0x2080], R234 ;  /* 0x002080eac9007388 */ /* 0x0103e20000000400 */
[----:B0-----:R-:W-:-:S02]  /*57e0*/  IADD3 R60, P1, R170, R12, RZ ;  /* 0x0000000caa3c7210 */ /* 0x001fc40007f3e0ff */
[----:B-1----:R-:W-:-:S03]  /*57f0*/  PRMT R234, RZ, 0x7610, R234 ;  /* 0x00007610ffea7816 */ /* 0x002fc600000000ea */
[----:B------:R-:W-:Y:S01]  /*5800*/  IMAD.X R61, R171, 0x1, R11, P1 ;  /* 0x00000001ab3d7824 */ /* 0x000fe200008e060b */
[----:B------:R0:W-:Y:S04]  /*5810*/  STS.U16 [R201+0x2180], R232 ;  /* 0x002180e8c9007388 */ /* 0x0001e80000000400 */
[----:B------:R1:W4:Y:S01]  /*5820*/  @!P0 LDG.E.U16 R234, [R60.64] ;  /* 0x000000063cea8981 */ /* 0x000322000c1e1500 */
[----:B0-----:R-:W-:Y:S02]  /*5830*/  PRMT R232, RZ, 0x7610, R232 ;  /* 0x00007610ffe87816 */ /* 0x001fe400000000e8 */
[----:B-1----:R-:W-:-:S05]  /*5840*/  IADD3 R60, P1, R154, R12, RZ ;  /* 0x0000000c9a3c7210 */ /* 0x002fca0007f3e0ff */
[----:B------:R-:W-:-:S05]  /*5850*/  IMAD.X R61, R155, 0x1, R11, P1 ;  /* 0x000000019b3d7824 */ /* 0x000fca00008e060b */
[----:B------:R0:W2:Y:S04]  /*5860*/  @!P0 LDG.E.U16 R232, [R60.64] ;  /* 0x000000063ce88981 */ /* 0x0000a8000c1e1500 */
[----:B------:R1:W-:Y:S01]  /*5870*/  STS.U16 [R201+0x2280], R230 ;  /* 0x002280e6c9007388 */ /* 0x0003e20000000400 */
[----:B0-----:R-:W-:-:S03]  /*5880*/  IADD3 R60, P1, R138, R12, RZ ;  /* 0x0000000c8a3c7210 */ /* 0x001fc60007f3e0ff */
[----:B------:R0:W-:Y:S01]  /*5890*/  STS.U16 [R201+0x2580], R82 ;  /* 0x00258052c9007388 */ /* 0x0001e20000000400 */
[----:B-1----:R-:W-:Y:S01]  /*58a0*/  PRMT R230, RZ, 0x7610, R230 ;  /* 0x00007610ffe67816 */ /* 0x002fe200000000e6 */
[----:B------:R-:W-:Y:S02]  /*58b0*/  IMAD.X R61, R139, 0x1, R11, P1 ;  /* 0x000000018b3d7824 */ /* 0x000fe400008e060b */
[----:B-----5:R1:W-:Y:S04]  /*58c0*/  STS.U16 [R201+0x2480], R226 ;  /* 0x002480e2c9007388 */ /* 0x0203e80000000400 */
[----:B------:R5:W2:Y:S01]  /*58d0*/  @!P0 LDG.E.U16 R230, [R60.64] ;  /* 0x000000063ce68981 */ /* 0x000aa2000c1e1500 */
[----:B0-----:R-:W-:-:S05]  /*58e0*/  IADD3 R82, P1, R122, R12, RZ ;  /* 0x0000000c7a527210 */ /* 0x001fca0007f3e0ff */
[----:B------:R-:W-:Y:S01]  /*58f0*/  IMAD.X R83, R123, 0x1, R11, P1 ;  /* 0x000000017b537824 */ /* 0x000fe200008e060b */
[----:B-----5:R-:W-:Y:S02]  /*5900*/  IADD3 R60, P1, R106, R12, RZ ;  /* 0x0000000c6a3c7210 */ /* 0x020fe40007f3e0ff */
[----:B-1----:R-:W-:-:S03]  /*5910*/  PRMT R226, RZ, 0x7610, R226 ;  /* 0x00007610ffe27816 */ /* 0x002fc600000000e2 */
[--C-:B------:R-:W-:Y:S01]  /*5920*/  IMAD.X R61, R107, 0x1, R11.reuse, P1 ;  /* 0x000000016b3d7824 */ /* 0x100fe200008e060b */
[----:B------:R0:W-:Y:S04]  /*5930*/  STS.U16 [R201+0x2380], R228 ;  /* 0x002380e4c9007388 */ /* 0x0001e80000000400 */
[----:B------:R1:W5:Y:S01]  /*5940*/  @!P0 LDG.E.U16 R226, [R60.64] ;  /* 0x000000063ce28981 */ /* 0x000362000c1e1500 */
[----:B0-----:R-:W-:Y:S02]  /*5950*/  PRMT R228, RZ, 0x7610, R228 ;  /* 0x00007610ffe47816 */ /* 0x001fe400000000e4 */
[----:B-1----:R-:W-:Y:S01]  /*5960*/  IADD3 R60, P1, R50, R12, RZ ;  /* 0x0000000c323c7210 */ /* 0x002fe20007f3e0ff */
[----:B------:R0:W-:Y:S04]  /*5970*/  STS.U16 [R201+0x2680], R98 ;  /* 0x00268062c9007388 */ /* 0x0001e80000000400 */
[----:B------:R1:W2:Y:S01]  /*5980*/  @!P0 LDG.E.U16 R228, [R82.64] ;  /* 0x0000000652e48981 */ /* 0x0002a2000c1e1500 */
[----:B------:R-:W-:Y:S01]  /*5990*/  IMAD.X R61, R51, 0x1, R11, P1 ;  /* 0x00000001333d7824 */ /* 0x000fe200008e060b */
[----:B0-----:R-:W-:-:S02]  /*59a0*/  PRMT R98, RZ, 0x7610, R98 ;  /* 0x00007610ff627816 */ /* 0x001fc40000000062 */
[----:B------:R0:W-:Y:S01]  /*59b0*/  STS.U16 [R201+0x2780], R96 ;  /* 0x00278060c9007388 */ /* 0x0001e20000000400 */
[----:B-1----:R-:W-:-:S03]  /*59c0*/  IADD3 R82, P1, R34, R12, RZ ;  /* 0x0000000c22527210 */ /* 0x002fc60007f3e0ff */
[----:B------:R1:W2:Y:S02]  /*59d0*/  @!P0 LDG.E.U16 R98, [R60.64] ;  /* 0x000000063c628981 */ /* 0x0002a4000c1e1500 */
[----:B------:R-:W-:Y:S01]  /*59e0*/  IMAD.X R83, R35, 0x1, R11, P1 ;  /* 0x0000000123537824 */ /* 0x000fe200008e060b */
[----:B0-----:R-:W-:Y:S02]  /*59f0*/  PRMT R96, RZ, 0x7610, R96 ;  /* 0x00007610ff607816 */ /* 0x001fe40000000060 */
[----:B-1----:R-:W-:-:S04]  /*5a00*/  IADD3 R60, P1, R18, R12, RZ ;  /* 0x0000000c123c7210 */ /* 0x002fc80007f3e0ff */
[----:B------:R0:W2:Y:S01]  /*5a10*/  @!P0 LDG.E.U16 R96, [R82.64] ;  /* 0x0000000652608981 */ /* 0x0000a2000c1e1500 */
[----:B------:R-:W-:Y:S01]  /*5a20*/  IMAD.X R61, R19, 0x1, R11, P1 ;  /* 0x00000001133d7824 */ /* 0x000fe200008e060b */
[----:B0-----:R-:W-:Y:S02]  /*5a30*/  PRMT R82, RZ, 0x7610, R82 ;  /* 0x00007610ff527816 */ /* 0x001fe40000000052 */
[----:B------:R0:W-:Y:S04]  /*5a40*/  STS.U16 [R202], R99 ;  /* 0x00000063ca007388 */ /* 0x0001e80000000400 */
        /* <DEDUP_REMOVED lines=13> */
[----:B------:R0:W-:Y:S04]  /*5b20*/  STS.U16 [R202+0xc00], R81 ;  /* 0x000c0051ca007388 */ /* 0x0001e80000000400 */
[----:B------:R1:W2:Y:S01]  /*5b30*/  @!P0 LDG.E.U16 R83, [R60.64] ;  /* 0x000000063c538981 */ /* 0x0002a2000c1e1500 */
[----:B0-----:R-:W-:Y:S02]  /*5b40*/  PRMT R81, RZ, 0x7610, R81 ;  /* 0x00007610ff517816 */ /* 0x001fe40000000051 */
[----:B-1----:R-:W-:-:S05]  /*5b50*/  IADD3 R60, P1, R120, R12, RZ ;  /* 0x0000000c783c7210 */ /* 0x002fca0007f3e0ff */
[----:B------:R-:W-:Y:S01]  /*5b60*/  IMAD.X R61, R121, 0x1, R11, P1 ;  /* 0x00000001793d7824 */ /* 0x000fe200008e060b */
[----:B------:R0:W-:Y:S04]  /*5b70*/  STS.U16 [R202+0x1000], R75 ;  /* 0x0010004bca007388 */ /* 0x0001e80000000400 */
[----:B------:R1:W4:Y:S01]  /*5b80*/  @!P0 LDG.E.U16 R81, [R60.64] ;  /* 0x000000063c518981 */ /* 0x000322000c1e1500 */
        /* <DEDUP_REMOVED lines=9> */
[----:B------:R1:W5:Y:S01]  /*5c20*/  @!P0 LDG.E.U16 R73, [R60.64] ;  /* 0x000000063c498981 */ /* 0x000362000c1e1500 */
        /* <DEDUP_REMOVED lines=8> */
[----:B------:R-:W-:Y:S04]  /*5cb0*/  STS.U16 [R202+0x800], R251 ;  /* 0x000800fbca007388 */ /* 0x000fe80000000400 */
[----:B------:R0:W5:Y:S04]  /*5cc0*/  @!P0 LDG.E.U16 R69, [R60.64] ;  /* 0x000000063c458981 */ /* 0x000168000c1e1500 */
[----:B------:R1:W-:Y:S01]  /*5cd0*/  STS.U16 [R201+0x80], R74 ;  /* 0x0000804ac9007388 */ /* 0x0003e20000000400 */
[----:B0-----:R-:W-:-:S02]  /*5ce0*/  IADD3 R60, P1, R166, R12, RZ ;  /* 0x0000000ca63c7210 */ /* 0x001fc40007f3e0ff */
[----:B-1----:R-:W-:-:S03]  /*5cf0*/  PRMT R74, RZ, 0x7610, R74 ;  /* 0x00007610ff4a7816 */ /* 0x002fc6000000004a */
        /* <DEDUP_REMOVED lines=30> */
[----:B------:R-:W-:-:S05]  /*5ee0*/  IMAD.X R61, R31, 0x1, R11, P1 ;  /* 0x000000011f3d7824 */ /* 0x000fca00008e060b */
[----:B------:R-:W5:Y:S04]  /*5ef0*/  @!P0 LDG.E.U16 R64, [R60.64] ;  /* 0x000000063c408981 */ /* 0x000f68000c1e1500 */
[----:B------:R-:W-:Y:S04]  /*5f00*/  STS.U16 [R201+0x1c80], R252 ;  /* 0x001c80fcc9007388 */ /* 0x000fe80000000400 */
        /* <DEDUP_REMOVED lines=15> */
[----:B--2---:R-:W-:Y:S04]  /*6000*/  STS.U16 [R199+0x1d80], R236 ;  /* 0x001d80ecc7007388 */ /* 0x004fe80000000400 */
[----:B------:R-:W-:Y:S04]  /*6010*/  STS.U16 [R198+0x200], R239 ;  /* 0x000200efc6007388 */ /* 0x000fe80000000400 */
[----:B---3--:R-:W-:Y:S04]  /*6020*/  STS.U16 [R198+0x600], R237 ;  /* 0x000600edc6007388 */ /* 0x008fe80000000400 */
[----:B------:R-:W-:Y:S04]  /*6030*/  STS.U16 [R198+0xa00], R235 ;  /* 0x000a00ebc6007388 */ /* 0x000fe80000000400 */
[----:B------:R-:W-:Y:S04]  /*6040*/  STS.U16 [R198+0xe00], R233 ;  /* 0x000e00e9c6007388 */ /* 0x000fe80000000400 */
[----:B------:R-:W-:Y:S04]  /*6050*/  STS.U16 [R198+0x1200], R231 ;  /* 0x001200e7c6007388 */ /* 0x000fe80000000400 */
[----:B------:R-:W-:Y:S04]  /*6060*/  STS.U16 [R198+0x1600], R229 ;  /* 0x001600e5c6007388 */ /* 0x000fe80000000400 */
[----:B------:R-:W-:Y:S04]  /*6070*/  STS.U16 [R198+0x1a00], R227 ;  /* 0x001a00e3c6007388 */ /* 0x000fe80000000400 */
[----:B------:R-:W-:Y:S04]  /*6080*/  STS.U16 [R198+0x1e00], R223 ;  /* 0x001e00dfc6007388 */ /* 0x000fe80000000400 */
[----:B----4-:R-:W-:Y:S04]  /*6090*/  STS.U16 [R197+0x280], R234 ;  /* 0x000280eac5007388 */ /* 0x010fe80000000400 */
[----:B------:R-:W-:Y:S04]  /*60a0*/  STS.U16 [R197+0x680], R232 ;  /* 0x000680e8c5007388 */ /* 0x000fe80000000400 */
[----:B------:R-:W-:Y:S04]  /*60b0*/  STS.U16 [R197+0xa80], R230 ;  /* 0x000a80e6c5007388 */ /* 0x000fe80000000400 */
[----:B------:R-:W-:Y:S04]  /*60c0*/  STS.U16 [R197+0xe80], R228 ;  /* 0x000e80e4c5007388 */ /* 0x000fe80000000400 */
[----:B-----5:R-:W-:Y:S04]  /*60d0*/  STS.U16 [R197+0x1280], R226 ;  /* 0x001280e2c5007388 */ /* 0x020fe80000000400 */
        /* <DEDUP_REMOVED lines=19> */
[----:B------:R-:W-:Y:S06]  /*6210*/  BAR.SYNC.DEFER_BLOCKING 0x0 ;  /* 0x0000000000007b1d */ /* 0x000fec0000010000 */
[----:B------:R-:W-:Y:S04]  /*6220*/  LDSM.16.MT88.4 R96, [R194+0x2000] ;  /* 0x00200000c260783b */ /* 0x000fe80000004200 */
[----:B------:R-:W0:Y:S04]  /*6230*/  LDSM.16.M88.4 R72, [R193] ;  /* 0x00000000c148783b */ /* 0x000e280000000200 */
[----:B------:R-:W1:Y:S04]  /*6240*/  LDSM.16.M88.4 R68, [R193+0x800] ;  /* 0x00080000c144783b */ /* 0x000e680000000200 */
[----:B------:R-:W2:Y:S04]  /*6250*/  LDSM.16.M88.4 R64, [R193+0x1000] ;  /* 0x00100000c140783b */ /* 0x000ea80000000200 */
[----:B------:R-:W3:Y:S04]  /*6260*/  LDSM.16.M88.4 R60, [R193+0x1800] ;  /* 0x00180000c13c783b */ /* 0x000ee80000000200 */
[----:B------:R-:W4:Y:S01]  /*6270*/  LDSM.16.MT88.4 R80, [R194+0x2200] ;  /* 0x00220000c250783b */ /* 0x000f220000004200 */
[C---:B0-----:R-:W-:Y:S08]  /*6280*/  HMMA.16816.F32.BF16 R76, R96.reuse, R72, R76 ;  /* 0x00000048604c723c */ /* 0x041ff0000004184c */
[C---:B-1----:R-:W-:Y:S08]  /*6290*/  HMMA.16816.F32.BF16 R84, R96.reuse, R68, R84 ;  /* 0x000000446054723c */ /* 0x042ff00000041854 */
[C---:B--2---:R-:W-:Y:S08]  /*62a0*/  HMMA.16816.F32.BF16 R88, R96.reuse, R64, R88 ;  /* 0x000000406058723c */ /* 0x044ff00000041858 */
[----:B---3--:R-:W-:Y:S08]  /*62b0*/  HMMA.16816.F32.BF16 R92, R96, R60, R92 ;  /* 0x0000003c605c723c */ /* 0x008ff0000004185c */
[C---:B----4-:R-:W-:Y:S01]  /*62c0*/  HMMA.16816.F32.BF16 R76, R80.reuse, R74, R76 ;  /* 0x0000004a504c723c */ /* 0x050fe2000004184c */
[----:B------:R-:W-:Y:S07]  /*62d0*/  LDSM.16.MT88.4 R72, [R194+0x2400] ;  /* 0x00240000c248783b */ /* 0x000fee0000004200 */
[C---:B------:R-:W-:Y:S01]  /*62e0*/  HMMA.16816.F32.BF16 R84, R80.reuse, R70, R84 ;  /* 0x000000465054723c */ /* 0x040fe20000041854 */
[----:B------:R-:W0:Y:S07]  /*62f0*/  LDSM.16.M88.4 R68, [R192] ;  /* 0x00000000c044783b */ /* 0x000e2e0000000200 */
[C---:B------:R-:W-:Y:S01]  /*6300*/  HMMA.16816.F32.BF16 R88, R80.reuse, R66, R88 ;  /* 0x000000425058723c */ /* 0x040fe20000041858 */
[----:B------:R-:W1:Y:S07]  /*6310*/  LDSM.16.M88.4 R64, [R192+0x800] ;  /* 0x00080000c040783b */ /* 0x000e6e0000000200 */
[----:B------:R-:W-:Y:S01]  /*6320*/  HMMA.16816.F32.BF16 R96, R80, R62, R92 ;  /* 0x0000003e5060723c */ /* 0x000fe2000004185c */
[----:B------:R-:W2:Y:S04]  /*6330*/  LDSM.16.M88.4 R60, [R192+0x1000] ;  /* 0x00100000c03c783b */ /* 0x000ea80000000200 */
[----:B------:R-:W3:Y:S04]  /*6340*/  LDSM.16.M88.4 R92, [R192+0x1800] ;  /* 0x00180000c05c783b */ /* 0x000ee80000000200 */
[----:B------:R-:W4:Y:S01]  /*6350*/  LDSM.16.MT88.4 R80, [R194+0x2600] ;  /* 0x00260000c250783b */ /* 0x000f220000004200 */
[----:B------:R-:W-:Y:S01]  /*6360*/  IADD3 R205, R205, -0x1, RZ ;  /* 0xffffffffcdcd7810 */ /* 0x000fe20007ffe0ff */
[C---:B0-----:R-:W-:Y:S08]  /*6370*/  HMMA.16816.F32.BF16 R76, R72.reuse, R68, R76 ;  /* 0x00000044484c723c */ /* 0x041ff0000004184c */
[C---:B-1----:R-:W-:Y:S08]  /*6380*/  HMMA.16816.F32.BF16 R84, R72.reuse, R64, R84 ;  /* 0x000000404854723c */ /* 0x042ff00000041854 */
[C---:B--2---:R-:W-:Y:S08]  /*6390*/  HMMA.16816.F32.BF16 R88, R72.reuse, R60, R88 ;  /* 0x0000003c4858723c */ /* 0x044ff00000041858 */
[----:B---3--:R-:W-:Y:S01]  /*63a0*/  HMMA.16816.F32.BF16 R96, R72, R92, R96 ;  /* 0x0000005c4860723c */ /* 0x008fe20000041860 */
[----:B------:R-:W-:Y:S01]  /*63b0*/  ISETP.NE.U32.AND P0, PT, R205, RZ, PT ;  /* 0x000000ffcd00720c */ /* 0x000fe20003f05070 */
[----:B------:R-:W-:Y:S01]  /*63c0*/  UIADD3 UR4, UR4, -0x40, URZ ;  /* 0xffffffc004047890 */ /* 0x000fe2000fffe03f */
[----:B------:R-:W-:-:S05]  /*63d0*/  IMAD.WIDE R14, R9, 0x2, R14 ;  /* 0x00000002090e7825 */ /* 0x000fca00078e020e */
[----:B----4-:R-:W-:Y:S01]  /*63e0*/  HMMA.16816.F32.BF16 R76, R80, R70, R76 ;  /* 0x00000046504c723c */ /* 0x010fe2000004184c */
[----:B------:R-:W-:-:S04]  /*63f0*/  IMAD.WIDE R16, R9, 0x2, R16 ;  /* 0x0000000209107825 */ /* 0x000fc800078e0210 */
[----:B------:R-:W-:-:S03]  /*6400*/  IMAD.WIDE R18, R9, 0x2, R18 ;  /* 0x0000000209127825 */ /* 0x000fc600078e0212 */
[----:B------:R-:W-:Y:S01]  /*6410*/  HMMA.16816.F32.BF16 R84, R80, R66, R84 ;  /* 0x000000425054723c */ /* 0x000fe20000041854 */
[----:B------:R-:W-:-:S04]  /*6420*/  IMAD.WIDE R20, R9, 0x2, R20 ;  /* 0x0000000209147825 */ /* 0x000fc800078e0214 */
[----:B------:R-:W-:-:S03]  /*6430*/  IMAD.WIDE R22, R9, 0x2, R22 ;  /* 0x0000000209167825 */ /* 0x000fc600078e0216 */
[----:B------:R-:W-:Y:S01]  /*6440*/  HMMA.16816.F32.BF16 R88, R80, R62, R88 ;  /* 0x0000003e5058723c */ /* 0x000fe20000041858 */
[----:B------:R-:W-:-:S04]  /*6450*/  IMAD.WIDE R24, R9, 0x2, R24 ;  /* 0x0000000209187825 */ /* 0x000fc800078e0218 */
[----:B------:R-:W-:-:S03]  /*6460*/  IMAD.WIDE R26, R9, 0x2, R26 ;  /* 0x00000002091a7825 */ /* 0x000fc600078e021a */
[----:B------:R-:W-:Y:S01]  /*6470*/  HMMA.16816.F32.BF16 R92, R80, R94, R96 ;  /* 0x0000005e505c723c */ /* 0x000fe20000041860 */
[----:B------:R-:W-:-:S04]  /*6480*/  IMAD.WIDE R28, R9, 0x2, R28 ;  /* 0x00000002091c7825 */ /* 0x000fc800078e021c */
        /* <DEDUP_REMOVED lines=56> */
[----:B------:R-:W-:Y:S01]  /*6810*/  IMAD.WIDE R224, R10, 0x2, R224 ;  /* 0x000000020ae07825 */ /* 0x000fe200078e02e0 */
[----:B------:R-:W-:Y:S01]  /*6820*/  @!P0 CALL.REL.NOINC `(.L_x_2) ;  /* 0x0000001000008944 */ /* 0x000fe20003c00000 */
[----:B------:R-:W-:Y:S05]  /*6830*/  BRA `(.L_x_3) ;  /* 0xffffe0b000007947 */ /* 0x000fea000383ffff */
.L_x_2:
[----:B------:R-:W-:Y:S02]  /*6840*/  F2FP.BF16.PACK_AB R6, R87, R79 ;  /* 0x0000004f5706723e */ /* 0x000fe400000010ff */
[----:B------:R-:W-:Y:S02]  /*6850*/  F2FP.BF16.PACK_AB R8, R85, R77 ;  /* 0x0000004d5508723e */ /* 0x000fe400000010ff */
[----:B------:R-:W-:Y:S02]  /*6860*/  F2FP.BF16.PACK_AB R7, R95, R91 ;  /* 0x0000005b5f07723e */ /* 0x000fe400000010ff */
[----:B------:R-:W-:Y:S02]  /*6870*/  F2FP.BF16.PACK_AB R79, R94, R90 ;  /* 0x0000005a5e4f723e */ /* 0x000fe400000010ff */
[----:B------:R-:W-:Y:S02]  /*6880*/  F2FP.BF16.PACK_AB R78, R86, R78 ;  /* 0x0000004e564e723e */ /* 0x000fe400000010ff */
[----:B------:R-:W-:-:S02]  /*6890*/  F2FP.BF16.PACK_AB R9, R93, R89 ;  /* 0x000000595d09723e */ /* 0x000fc400000010ff */
[----:B------:R-:W-:Y:S02]  /*68a0*/  F2FP.BF16.PACK_AB R77, R92, R88 ;  /* 0x000000585c4d723e */ /* 0x000fe400000010ff */
[----:B------:R-:W-:Y:S02]  /*68b0*/  F2FP.BF16.PACK_AB R76, R84, R76 ;  /* 0x0000004c544c723e */ /* 0x000fe400000010ff */
.L_x_1:
[C---:B------:R-:W-:Y:S01]  /*68c0*/  IMAD.SHL.U32 R10, R5.reuse, 0x4, RZ ;  /* 0x00000004050a7824 */ /* 0x040fe200078e00ff */
[----:B------:R-:W-:Y:S01]  /*68d0*/  BAR.SYNC.DEFER_BLOCKING 0x0 ;  /* 0x0000000000007b1d */ /* 0x000fe20000010000 */
[----:B------:R-:W-:Y:S01]  /*68e0*/  ISETP.NE.U32.AND P0, PT, R0, RZ, PT ;  /* 0x000000ff0000720c */ /* 0x000fe20003f05070 */
[----:B------:R-:W-:Y:S01]  /*68f0*/  IMAD.SHL.U32 R11, R5, 0x40, RZ ;  /* 0x00000040050b7824 */ /* 0x000fe200078e00ff */
[----:B------:R-:W-:Y:S02]  /*6900*/  SHF.R.S32.HI R0, RZ, 0x4, R5 ;  /* 0x00000004ff007819 */ /* 0x000fe40000011405 */
[----:B------:R-:W-:Y:S02]  /*6910*/  LOP3.LUT R10, R10, 0x38, RZ, 0xc0, !PT ;  /* 0x000000380a0a7812 */ /* 0x000fe400078ec0ff */
[----:B------:R-:W-:-:S02]  /*6920*/  SEL R13, RZ, 0x240, !P0 ;  /* 0x00000240ff0d7807 */ /* 0x000fc40004000000 */
[----:B------:R-:W-:Y:S02]  /*6930*/  LOP3.LUT R11, R10, 0x40, R11, 0xf8, !PT ;  /* 0x000000400a0b7812 */ /* 0x000fe400078ef80b */
[----:B------:R-:W-:Y:S02]  /*6940*/  SGXT R0, R0, 0x1 ;  /* 0x000000010000781a */ /* 0x000fe40000000200 */
[----:B------:R-:W-:Y:S02]  /*6950*/  LOP3.LUT R13, R13, 0x30, R2, 0xf8, !PT ;  /* 0x000000300d0d7812 */ /* 0x000fe400078ef802 */
[----:B------:R-:W-:Y:S02]  /*6960*/  LOP3.LUT R2, R5, 0x20, RZ, 0xc0, !PT ;  /* 0x0000002005027812 */ /* 0x000fe400078ec0ff */
[----:B------:R-:W-:Y:S02]  /*6970*/  LOP3.LUT R11, R11, 0x240, R0, 0x78, !PT ;  /* 0x000002400b0b7812 */ /* 0x000fe400078e7800 */
[----:B------:R-:W-:-:S02]  /*6980*/  SHF.R.S32.HI R12, RZ, 0x3, R5 ;  /* 0x00000003ff0c7819 */ /* 0x000fc40000011405 */
[----:B------:R-:W-:Y:S01]  /*6990*/  LOP3.LUT R5, R5, 0x10, RZ, 0xc0, !PT ;  /* 0x0000001005057812 */ /* 0x000fe200078ec0ff */
[----:B------:R-:W-:Y:S01]  /*69a0*/  IMAD R11, R2, 0x8, R11 ;  /* 0x00000008020b7824 */ /* 0x000fe200078e020b */
[----:B------:R-:W-:Y:S01]  /*69b0*/  SGXT R10, R12, 0x1 ;  /* 0x000000010c0a781a */ /* 0x000fe20000000200 */
[----:B------:R-:W-:Y:S01]  /*69c0*/  IMAD.SHL.U32 R12, R2, 0x2, RZ ;  /* 0x00000002020c7824 */ /* 0x000fe200078e00ff */
[----:B------:R-:W-:Y:S02]  /*69d0*/  ISETP.GE.AND P0, PT, R4, c[0x0][0x178], PT ;  /* 0x00005e0004007a0c */ /* 0x000fe40003f06270 */
[----:B------:R-:W-:Y:S01]  /*69e0*/  LOP3.LUT R2, R11, 0x8, RZ, 0x3c, !PT ;  /* 0x000000080b027812 */ /* 0x000fe200078e3cff */
[----:B------:R-:W-:Y:S01]  /*69f0*/  STS.64 [R11], R76 ;  /* 0x0000004c0b007388 */ /* 0x000fe20000000a00 */
[----:B------:R-:W-:Y:S02]  /*6a00*/  LOP3.LUT R10, R10, 0x408, RZ, 0xc0, !PT ;  /* 0x000004080a0a7812 */ /* 0x000fe400078ec0ff */
[----:B------:R-:W-:Y:S01]  /*6a10*/  LOP3.LUT R12, R13, R12, RZ, 0x3c, !PT ;  /* 0x0000000c0d0c7212 */ /* 0x000fe200078e3cff */
[----:B------:R-:W-:Y:S01]  /*6a20*/  STS.64 [R11+0x80], R8 ;  /* 0x000080080b007388 */ /* 0x000fe20000000a00 */
[----:B------:R-:W-:Y:S01]  /*6a30*/  LOP3.LUT R0, R3, 0x38, R222, 0xfe, !PT ;  /* 0x0000003803007812 */ /* 0x000fe200078efede */
[----:B------:R-:W-:Y:S01]  /*6a40*/  IMAD R5, R5, 0x8, R10 ;  /* 0x0000000805057824 */ /* 0x000fe200078e020a */
[C-C-:B------:R-:W-:Y:S01]  /*6a50*/  LOP3.LUT R10, R3.reuse, 0x30, R222.reuse, 0xfe, !PT ;  /* 0x00000030030a7812 */ /* 0x140fe200078efede */
[----:B------:R-:W-:Y:S01]  /*6a60*/  STS.64 [R2+0x400], R78 ;  /* 0x0004004e02007388 */ /* 0x000fe20000000a00 */
[----:B------:R-:W-:Y:S01]  /*6a70*/  LOP3.LUT R13, R3, 0x28, R222, 0xfe, !PT ;  /* 0x00000028030d7812 */ /* 0x000fe200078efede */
[----:B------:R-:W-:Y:S01]  /*6a80*/  IMAD.IADD R18, R5, 0x1, R12 ;  /* 0x0000000105127824 */ /* 0x000fe200078e020c */
[C---:B------:R-:W-:Y:S01]  /*6a90*/  LOP3.LUT R12, R3.reuse, 0x2c, R222, 0xfe, !PT ;  /* 0x0000002c030c7812 */ /* 0x040fe200078efede */
[----:B------:R0:W-:Y:S01]  /*6aa0*/  STS.64 [R2+0x480], R6 ;  /* 0x0004800602007388 */ /* 0x0001e20000000a00 */
[----:B------:R-:W-:Y:S01]  /*6ab0*/  IMAD R5, R4, c[0x0][0x194], RZ ;  /* 0x0000650004057a24 */ /* 0x000fe200078e02ff */
[----:B------:R-:W-:-:S02]  /*6ac0*/  LOP3.LUT R4, R3, R222, RZ, 0xfc, !PT ;  /* 0x000000de03047212 */ /* 0x000fc400078efcff */
[----:B------:R-:W-:Y:S01]  /*6ad0*/  BAR.SYNC.DEFER_BLOCKING 0x0 ;  /* 0x0000000000007b1d */ /* 0x000fe20000010000 */
[----:B------:R-:W-:Y:S02]  /*6ae0*/  LOP3.LUT R19, R18, 0x8, RZ, 0x3c, !PT ;  /* 0x0000000812137812 */ /* 0x000fe400078e3cff */
[C---:B------:R-:W-:Y:S02]  /*6af0*/  LEA R20, P1, R5.reuse, c[0x0][0x170], 0x1 ;  /* 0x00005c0005147a11 */ /* 0x040fe400078208ff */
[C---:B------:R-:W-:Y:S02]  /*6b00*/  ISETP.LT.AND P2, PT, R4.reuse, c[0x0][0x17c], !P0 ;  /* 0x00005f0004007a0c */ /* 0x040fe40004741270 */
[----:B------:R-:W-:Y:S01]  /*6b10*/  LEA.HI.X.SX32 R21, R5, c[0x0][0x174], 0x1, P1 ;  /* 0x00005d0005157a11 */ /* 0x000fe200008f0eff */
[----:B0-----:R-:W-:Y:S01]  /*6b20*/  IMAD R7, R4, c[0x0][0x198], RZ ;  /* 0x0000660004077a24 */ /* 0x001fe200078e02ff */
[C-C-:B------:R-:W-:Y:S02]  /*6b30*/  LOP3.LUT R2, R3.reuse, 0x4, R222.reuse, 0xfe, !PT ;  /* 0x0000000403027812 */ /* 0x140fe400078efede */
[----:B------:R-:W-:-:S02]  /*6b40*/  LOP3.LUT R6, R3, 0x8, R222, 0xfe, !PT ;  /* 0x0000000803067812 */ /* 0x000fc400078efede */
[----:B------:R-:W-:Y:S02]  /*6b50*/  ISETP.LT.AND P4, PT, R2, c[0x0][0x17c], !P0 ;  /* 0x00005f0002007a0c */ /* 0x000fe40004781270 */
[----:B------:R-:W-:Y:S02]  /*6b60*/  LEA R4, P1, R7, R20, 0x1 ;  /* 0x0000001407047211 */ /* 0x000fe400078208ff */
[C-C-:B------:R-:W-:Y:S02]  /*6b70*/  LOP3.LUT R11, R3.reuse, 0x34, R222.reuse, 0xfe, !PT ;  /* 0x00000034030b7812 */ /* 0x140fe400078efede */
[C-C-:B------:R-:W-:Y:S02]  /*6b80*/  LOP3.LUT R14, R3.reuse, 0x24, R222.reuse, 0xfe, !PT ;  /* 0x00000024030e7812 */ /* 0x140fe400078efede */
[C-C-:B------:R-:W-:Y:S02]  /*6b90*/  LOP3.LUT R15, R3.reuse, 0x20, R222.reuse, 0xfe, !PT ;  /* 0x00000020030f7812 */ /* 0x140fe400078efede */
[C-C-:B------:R-:W-:Y:S01]  /*6ba0*/  LOP3.LUT R16, R3.reuse, 0x1c, R222.reuse, 0xfe, !PT ;  /* 0x0000001c03107812 */ /* 0x140fe200078efede */
[----:B------:R-:W0:Y:S01]  /*6bb0*/  LDS.64 R22, [R18] ;  /* 0x0000000012167984 */ /* 0x000e220000000a00 */
[----:B------:R-:W-:-:S02]  /*6bc0*/  LOP3.LUT R17, R3, 0x18, R222, 0xfe, !PT ;  /* 0x0000001803117812 */ /* 0x000fc400078efede */
[C-C-:B------:R-:W-:Y:S01]  /*6bd0*/  LOP3.LUT R8, R3.reuse, 0x14, R222.reuse, 0xfe, !PT ;  /* 0x0000001403087812 */ /* 0x140fe200078efede */
[----:B------:R-:W1:Y:S01]  /*6be0*/  LDS.64 R26, [R19] ;  /* 0x00000000131a7984 */ /* 0x000e620000000a00 */
[C-C-:B------:R-:W-:Y:S02]  /*6bf0*/  LOP3.LUT R9, R3.reuse, 0x10, R222.reuse, 0xfe, !PT ;  /* 0x0000001003097812 */ /* 0x140fe400078efede */
[----:B------:R-:W-:Y:S01]  /*6c00*/  LOP3.LUT R208, R3, R208, RZ, 0xfc, !PT ;  /* 0x000000d003d07212 */ /* 0x000fe200078efcff */
[----:B------:R2:W3:Y:S01]  /*6c10*/  LDS.64 R24, [R18+0x100] ;  /* 0x0001000012187984 */ /* 0x0004e20000000a00 */
[----:B------:R-:W-:Y:S01]  /*6c20*/  LEA.HI.X.SX32 R5, R7, R21, 0x1, P1 ;  /* 0x0000001507057211 */ /* 0x000fe200008f0eff */
[C---:B------:R-:W-:Y:S01]  /*6c30*/  IMAD R7, R6.reuse, c[0x0][0x198], RZ ;  /* 0x0000660006077a24 */ /* 0x040fe200078e02ff */
[----:B------:R-:W-:Y:S01]  /*6c40*/  LOP3.LUT R222, R3, 0xc, R222, 0xfe, !PT ;  /* 0x0000000c03de7812 */ /* 0x000fe200078efede */
[----:B------:R4:W5:Y:S01]  /*6c50*/  LDS.64 R28, [R19+0x100] ;  /* 0x00010000131c7984 */ /* 0x0009620000000a00 */
[----:B------:R-:W-:Y:S01]  /*6c60*/  ISETP.LT.AND P1, PT, R6, c[0x0][0x17c], !P0 ;  /* 0x00005f0006007a0c */ /* 0x000fe20004721270 */
[----:B--2---:R-:W-:-:S02]  /*6c70*/  IMAD R18, R2, c[0x0][0x198], RZ ;  /* 0x0000660002127a24 */ /* 0x004fc400078e02ff */
[----:B----4-:R-:W-:-:S03]  /*6c80*/  IMAD R19, R8, c[0x0][0x198], RZ ;  /* 0x0000660008137a24 */ /* 0x010fc600078e02ff */
[----:B------:R-:W-:-:S04]  /*6c90*/  LEA R2, P3, R18, R20, 0x1 ;  /* 0x0000001412027211 */ /* 0x000fc800078608ff */
[----:B------:R-:W-:Y:S01]  /*6ca0*/  LEA.HI.X.SX32 R3, R18, R21, 0x1, P3 ;  /* 0x0000001512037211 */ /* 0x000fe200018f0eff */
[C---:B------:R-:W-:Y:S01]  /*6cb0*/  IMAD R18, R9.reuse, c[0x0][0x198], RZ ;  /* 0x0000660009127a24 */ /* 0x040fe200078e02ff */
[C---:B------:R-:W-:Y:S01]  /*6cc0*/  ISETP.LT.AND P3, PT, R222.reuse, c[0x0][0x17c], !P0 ;  /* 0x00005f00de007a0c */ /* 0x040fe20004761270 */
[----:B------:R-:W-:Y:S01]  /*6cd0*/  IMAD R222, R222, c[0x0][0x198], RZ ;  /* 0x00006600dede7a24 */ /* 0x000fe200078e02ff */
[----:B0-----:R0:W-:Y:S01]  /*6ce0*/  @P2 STG.E.U16 [R4.64], R22 ;  /* 0x0000001604002986 */ /* 0x0011e2000c101506 */
[----:B------:R-:W-:-:S03]  /*6cf0*/  ISETP.LT.AND P2, PT, R9, c[0x0][0x17c], !P0 ;  /* 0x00005f0009007a0c */ /* 0x000fc60004741270 */
[----:B-1----:R1:W-:Y:S01]  /*6d00*/  @P4 STG.E.U16 [R2.64], R26 ;  /* 0x0000001a02004986 */ /* 0x0023e2000c101506 */
[----:B------:R-:W-:-:S04]  /*6d10*/  LEA R6, P4, R7, R20, 0x1 ;  /* 0x0000001407067211 */ /* 0x000fc800078808ff */
[-C--:B------:R-:W-:Y:S02]  /*6d20*/  LEA.HI.X.SX32 R7, R7, R21.reuse, 0x1, P4 ;  /* 0x0000001507077211 */ /* 0x080fe400020f0eff */
[----:B------:R-:W-:Y:S02]  /*6d30*/  ISETP.LT.AND P4, PT, R8, c[0x0][0x17c], !P0 ;  /* 0x00005f0008007a0c */ /* 0x000fe40004781270 */
[-C--:B------:R-:W-:Y:S01]  /*6d40*/  LEA R8, P5, R222, R20.reuse, 0x1 ;  /* 0x00000014de087211 */ /* 0x080fe200078a08ff */
[----:B---3--:R2:W-:Y:S01]  /*6d50*/  @P1 STG.E.U16 [R6.64], R24 ;  /* 0x0000001806001986 */ /* 0x0085e2000c101506 */
[-C--:B0-----:R-:W-:Y:S02]  /*6d60*/  LEA R4, P6, R19, R20.reuse, 0x1 ;  /* 0x0000001413047211 */ /* 0x081fe400078c08ff */
[----:B-1----:R-:W-:Y:S02]  /*6d70*/  LEA R2, P1, R18, R20, 0x1 ;  /* 0x0000001412027211 */ /* 0x002fe400078208ff */
[----:B------:R-:W-:-:S02]  /*6d80*/  LEA.HI.X.SX32 R9, R222, R21, 0x1, P5 ;  /* 0x00000015de097211 */ /* 0x000fc400028f0eff */
[----:B------:R-:W-:Y:S02]  /*6d90*/  PRMT R22, R22, 0x7632, R22 ;  /* 0x0000763216167816 */ /* 0x000fe40000000016 */
[-C--:B------:R-:W-:Y:S01]  /*6da0*/  LEA.HI.X.SX32 R3, R18, R21.reuse, 0x1, P1 ;  /* 0x0000001512037211 */ /* 0x080fe200008f0eff */
[----:B-----5:R-:W-:Y:S01]  /*6db0*/  @P3 STG.E.U16 [R8.64], R28 ;  /* 0x0000001c08003986 */ /* 0x020fe2000c101506 */
[----:B------:R-:W-:Y:S02]  /*6dc0*/  PRMT R26, R26, 0x7632, R26 ;  /* 0x000076321a1a7816 */ /* 0x000fe4000000001a */
[----:B------:R-:W-:Y:S01]  /*6dd0*/  LEA.HI.X.SX32 R5, R19, R21, 0x1, P6 ;  /* 0x0000001513057211 */ /* 0x000fe200030f0eff */
[----:B------:R0:W-:Y:S01]  /*6de0*/  @P2 STG.E.U16 [R2.64], R22 ;  /* 0x0000001602002986 */ /* 0x0001e2000c101506 */
[C---:B------:R-:W-:Y:S01]  /*6df0*/  ISETP.LT.AND P1, PT, R17.reuse, c[0x0][0x17c], !P0 ;  /* 0x00005f0011007a0c */ /* 0x040fe20004721270 */
[----:B------:R-:W-:Y:S01]  /*6e00*/  IMAD R17, R17, c[0x0][0x198], RZ ;  /* 0x0000660011117a24 */ /* 0x000fe200078e02ff */
[C---:B------:R-:W-:Y:S01]  /*6e10*/  ISETP.LT.AND P3, PT, R16.reuse, c[0x0][0x17c], !P0 ;  /* 0x00005f0010007a0c */ /* 0x040fe20004761270 */
[----:B------:R-:W-:Y:S01]  /*6e20*/  IMAD R16, R16, c[0x0][0x198], RZ ;  /* 0x0000660010107a24 */ /* 0x000fe200078e02ff */
[----:B------:R1:W-:Y:S01]  /*6e30*/  @P4 STG.E.U16 [R4.64], R26 ;  /* 0x0000001a04004986 */ /* 0x0003e2000c101506 */
[C---:B------:R-:W-:Y:S01]  /*6e40*/  ISETP.LT.AND P2, PT, R15.reuse, c[0x0][0x17c], !P0 ;  /* 0x00005f000f007a0c */ /* 0x040fe20004741270 */
[----:B------:R-:W-:Y:S01]  /*6e50*/  IMAD R15, R15, c[0x0][0x198], RZ ;  /* 0x000066000f0f7a24 */ /* 0x000fe200078e02ff */
[----:B--2---:R-:W-:-:S02]  /*6e60*/  LEA R6, P6, R17, R20, 0x1 ;  /* 0x0000001411067211 */ /* 0x004fc400078c08ff */
[C---:B------:R-:W-:Y:S01]  /*6e70*/  ISETP.LT.AND P4, PT, R14.reuse, c[0x0][0x17c], !P0 ;  /* 0x00005f000e007a0c */ /* 0x040fe20004781270 */
[----:B------:R-:W-:Y:S01]  /*6e80*/  IMAD R14, R14, c[0x0][0x198], RZ ;  /* 0x000066000e0e7a24 */ /* 0x000fe200078e02ff */
[-C--:B0-----:R-:W-:Y:S02]  /*6e90*/  LEA R2, P5, R16, R20.reuse, 0x1 ;  /* 0x0000001410027211 */ /* 0x081fe400078a08ff */
[-C--:B------:R-:W-:Y:S01]  /*6ea0*/  LEA.HI.X.SX32 R7, R17, R21.reuse, 0x1, P6 ;  /* 0x0000001511077211 */ /* 0x080fe200030f0eff */
[----:B------:R-:W-:Y:S01]  /*6eb0*/  IMAD R17, R208, c[0x0][0x198], RZ ;  /* 0x00006600d0117a24 */ /* 0x000fe200078e02ff */
[----:B------:R-:W-:Y:S01]  /*6ec0*/  LEA.HI.X.SX32 R3, R16, R21, 0x1, P5 ;  /* 0x0000001510037211 */ /* 0x000fe200028f0eff */
[----:B------:R-:W-:Y:S01]  /*6ed0*/  IMAD R16, R0, c[0x0][0x198], RZ ;  /* 0x0000660000107a24 */ /* 0x000fe200078e02ff */
[-C--:B-1----:R-:W-:Y:S02]  /*6ee0*/  LEA R4, P6, R15, R20.reuse, 0x1 ;  /* 0x000000140f047211 */ /* 0x082fe400078c08ff */
[----:B------:R-:W-:-:S02]  /*6ef0*/  LEA R8, P5, R14, R20, 0x1 ;  /* 0x000000140e087211 */ /* 0x000fc400078a08ff */
[----:B------:R-:W-:Y:S02]  /*6f00*/  PRMT R24, R24, 0x7632, R24 ;  /* 0x0000763218187816 */ /* 0x000fe40000000018 */
[----:B------:R-:W-:Y:S02]  /*6f10*/  PRMT R28, R28, 0x7632, R28 ;  /* 0x000076321c1c7816 */ /* 0x000fe4000000001c */
[-C--:B------:R-:W-:Y:S01]  /*6f20*/  LEA.HI.X.SX32 R5, R15, R21.reuse, 0x1, P6 ;  /* 0x000000150f057211 */ /* 0x080fe200030f0eff */
[----:B------:R0:W-:Y:S01]  /*6f30*/  @P1 STG.E.U16 [R6.64], R24 ;  /* 0x0000001806001986 */ /* 0x0001e2000c101506 */
[----:B------:R-:W-:Y:S01]  /*6f40*/  LEA.HI.X.SX32 R9, R14, R21, 0x1, P5 ;  /* 0x000000150e097211 */ /* 0x000fe200028f0eff */
[C---:B------:R-:W-:Y:S01]  /*6f50*/  IMAD R14, R10.reuse, c[0x0][0x198], RZ ;  /* 0x000066000a0e7a24 */ /* 0x040fe200078e02ff */
[C---:B------:R-:W-:Y:S01]  /*6f60*/  ISETP.LT.AND P5, PT, R13.reuse, c[0x0][0x17c], !P0 ;  /* 0x00005f000d007a0c */ /* 0x040fe200047a1270 */
[----:B------:R1:W-:Y:S01]  /*6f70*/  @P3 STG.E.U16 [R2.64], R28 ;  /* 0x0000001c02003986 */ /* 0x0003e2000c101506 */
[----:B------:R-:W-:Y:S01]  /*6f80*/  IMAD R13, R13, c[0x0][0x198], RZ ;  /* 0x000066000d0d7a24 */ /* 0x000fe200078e02ff */
[----:B------:R-:W-:Y:S01]  /*6f90*/  ISETP.LT.AND P3, PT, R10, c[0x0][0x17c], !P0 ;  /* 0x00005f000a007a0c */ /* 0x000fe20004761270 */
[----:B------:R-:W-:Y:S01]  /*6fa0*/  IMAD R15, R11, c[0x0][0x198], RZ ;  /* 0x000066000b0f7a24 */ /* 0x000fe200078e02ff */
[----:B------:R2:W-:Y:S04]  /*6fb0*/  @P2 STG.E.U16 [R4.64], R23 ;  /* 0x0000001704002986 */ /* 0x0005e8000c101506 */
[----:B------:R3:W-:Y:S01]  /*6fc0*/  @P4 STG.E.U16 [R8.64], R27 ;  /* 0x0000001b08004986 */ /* 0x0007e2000c101506 */
[C---:B------:R-:W-:Y:S01]  /*6fd0*/  ISETP.LT.AND P4, PT, R12.reuse, c[0x0][0x17c], !P0 ;  /* 0x00005f000c007a0c */ /* 0x040fe20004781270 */
[----:B------:R-:W-:Y:S01]  /*6fe0*/  IMAD R12, R12, c[0x0][0x198], RZ ;  /* 0x000066000c0c7a24 */ /* 0x000fe200078e02ff */
[----:B0-----:R-:W-:-:S02]  /*6ff0*/  LEA R6, P2, R14, R20, 0x1 ;  /* 0x000000140e067211 */ /* 0x001fc400078408ff */
[-C--:B-1----:R-:W-:Y:S02]  /*7000*/  LEA R2, P6, R13, R20.reuse, 0x1 ;  /* 0x000000140d027211 */ /* 0x082fe400078c08ff */
[-C--:B------:R-:W-:Y:S02]  /*7010*/  LEA.HI.X.SX32 R7, R14, R21.reuse, 0x1, P2 ;  /* 0x000000150e077211 */ /* 0x080fe400010f0eff */
[CC--:B--2---:R-:W-:Y:S02]  /*7020*/  LEA R4, P1, R12.reuse, R20.reuse, 0x1 ;  /* 0x000000140c047211 */ /* 0x0c4fe400078208ff */
[----:B------:R-:W-:Y:S02]  /*7030*/  ISETP.LT.AND P2, PT, R11, c[0x0][0x17c], !P0 ;  /* 0x00005f000b007a0c */ /* 0x000fe40004741270 */
[----:B------:R-:W-:Y:S02]  /*7040*/  LEA.HI.X.SX32 R5, R12, R21, 0x1, P1 ;  /* 0x000000150c057211 */ /* 0x000fe400008f0eff */
[----:B------:R-:W-:-:S02]  /*7050*/  LEA R10, P1, R16, R20, 0x1 ;  /* 0x00000014100a7211 */ /* 0x000fc400078208ff */
[-C--:B------:R-:W-:Y:S02]  /*7060*/  LEA.HI.X.SX32 R3, R13, R21.reuse, 0x1, P6 ;  /* 0x000000150d037211 */ /* 0x080fe400030f0eff */
[----:B------:R-:W-:Y:S02]  /*7070*/  LEA.HI.X.SX32 R11, R16, R21, 0x1, P1 ;  /* 0x00000015100b7211 */ /* 0x000fe400008f0eff */
[----:B------:R-:W-:Y:S01]  /*7080*/  ISETP.LT.AND P1, PT, R0, c[0x0][0x17c], !P0 ;  /* 0x00005f0000007a0c */ /* 0x000fe20004721270 */
[----:B------:R0:W-:Y:S01]  /*7090*/  @P5 STG.E.U16 [R2.64], R25 ;  /* 0x0000001902005986 */ /* 0x0001e2000c101506 */
[----:B------:R-:W-:Y:S02]  /*70a0*/  ISETP.LT.AND P0, PT, R208, c[0x0][0x17c], !P0 ;  /* 0x00005f00d0007a0c */ /* 0x000fe40004701270 */
[----:B---3--:R-:W-:Y:S01]  /*70b0*/  LEA R8, P6, R15, R20, 0x1 ;  /* 0x000000140f087211 */ /* 0x008fe200078c08ff */
[----:B------:R0:W-:Y:S01]  /*70c0*/  @P4 STG.E.U16 [R4.64], R29 ;  /* 0x0000001d04004986 */ /* 0x0001e2000c101506 */
[----:B------:R-:W-:-:S02]  /*70d0*/  PRMT R23, R23, 0x7632, R23 ;  /* 0x0000763217177816 */ /* 0x000fc40000000017 */
[-C--:B------:R-:W-:Y:S02]  /*70e0*/  LEA.HI.X.SX32 R9, R15, R21.reuse, 0x1, P6 ;  /* 0x000000150f097211 */ /* 0x080fe400030f0eff */
[----:B------:R-:W-:Y:S01]  /*70f0*/  PRMT R27, R27, 0x7632, R27 ;  /* 0x000076321b1b7816 */ /* 0x000fe2000000001b */
[----:B------:R0:W-:Y:S01]  /*7100*/  @P3 STG.E.U16 [R6.64], R23 ;  /* 0x0000001706003986 */ /* 0x0001e2000c101506 */
[----:B------:R-:W-:Y:S02]  /*7110*/  PRMT R0, R25, 0x7632, R0 ;  /* 0x0000763219007816 */ /* 0x000fe40000000000 */
[C---:B------:R-:W-:Y:S01]  /*7120*/  LEA R12, P6, R17.reuse, R20, 0x1 ;  /* 0x00000014110c7211 */ /* 0x040fe200078c08ff */
[----:B------:R0:W-:Y:S03]  /*7130*/  @P2 STG.E.U16 [R8.64], R27 ;  /* 0x0000001b08002986 */ /* 0x0001e6000c101506 */
[----:B------:R-:W-:Y:S01]  /*7140*/  LEA.HI.X.SX32 R13, R17, R21, 0x1, P6 ;  /* 0x00000015110d7211 */ /* 0x000fe200030f0eff */
[----:B------:R0:W-:Y:S01]  /*7150*/  @P1 STG.E.U16 [R10.64], R0 ;  /* 0x000000000a001986 */ /* 0x0001e2000c101506 */
[----:B------:R-:W-:Y:S07]  /*7160*/  @!P0 EXIT ;  /* 0x000000000000894d */ /* 0x000fee0003800000 */
[----:B0-----:R-:W-:-:S05]  /*7170*/  PRMT R6, R29, 0x7632, R6 ;  /* 0x000076321d067816 */ /* 0x001fca0000000006 */
[----:B------:R-:W-:Y:S01]  /*7180*/  STG.E.U16 [R12.64], R6 ;  /* 0x000000060c007986 */ /* 0x000fe2000c101506 */
[----:B------:R-:W-:Y:S05]  /*7190*/  EXIT ;  /* 0x000000000000794d */ /* 0x000fea0003800000 */
.L_x_4:
[----:B------:R-:W-:-:S00]  /*71a0*/  BRA `(.L_x_4) ;  /* 0xfffffff000007947 */ /* 0x000fc0000383ffff */
[----:B------:R-:W-:-:S00]  /*71b0*/  NOP ;  /* 0x0000000000007918 */ /* 0x000fc00000000000 */
        /* <DEDUP_REMOVED lines=12> */
.L_x_5:


//--------------------- .nv.shared.matmul_kernel  --------------------------
	.section	.nv.shared.matmul_kernel,"aw",@nobits
	.sectionflags	@""
	.align	16
